//
// Generated by NVIDIA NVVM Compiler
//
// Compiler Build ID: CL-36424714
// Cuda compilation tools, release 13.0, V13.0.88
// Based on NVVM 20.0.0
//

.version 9.0
.target sm_100
.address_size 64

	// .globl	_ZN3cub18CUB_300001_SM_10006detail11EmptyKernelIvEEvv
.extern .func  (.param .b64 func_retval0) malloc
(
	.param .b64 malloc_param_0
)
;
.global .align 1 .b8 _ZN30_INTERNAL_40e36052_4_k_cu_main4cuda3std3__45__cpo5beginE[1];
.global .align 1 .b8 _ZN30_INTERNAL_40e36052_4_k_cu_main4cuda3std3__45__cpo3endE[1];
.global .align 1 .b8 _ZN30_INTERNAL_40e36052_4_k_cu_main4cuda3std3__45__cpo6cbeginE[1];
.global .align 1 .b8 _ZN30_INTERNAL_40e36052_4_k_cu_main4cuda3std3__45__cpo4cendE[1];
.global .align 1 .b8 _ZN30_INTERNAL_40e36052_4_k_cu_main4cuda3std3__45__cpo6rbeginE[1];
.global .align 1 .b8 _ZN30_INTERNAL_40e36052_4_k_cu_main4cuda3std3__45__cpo4rendE[1];
.global .align 1 .b8 _ZN30_INTERNAL_40e36052_4_k_cu_main4cuda3std3__45__cpo7crbeginE[1];
.global .align 1 .b8 _ZN30_INTERNAL_40e36052_4_k_cu_main4cuda3std3__45__cpo5crendE[1];
.global .align 1 .b8 _ZN30_INTERNAL_40e36052_4_k_cu_main4cuda3std3__432_GLOBAL__N__40e36052_4_k_cu_main6ignoreE[1];
.global .align 1 .b8 _ZN30_INTERNAL_40e36052_4_k_cu_main4cuda3std3__419piecewise_constructE[1];
.global .align 1 .b8 _ZN30_INTERNAL_40e36052_4_k_cu_main4cuda3std3__48in_placeE[1];
.global .align 1 .b8 _ZN30_INTERNAL_40e36052_4_k_cu_main4cuda3std3__420unreachable_sentinelE[1];
.global .align 1 .b8 _ZN30_INTERNAL_40e36052_4_k_cu_main4cuda3std3__47nulloptE[1];
.global .align 1 .b8 _ZN30_INTERNAL_40e36052_4_k_cu_main4cuda3std3__48unexpectE[1];
.global .align 1 .b8 _ZN30_INTERNAL_40e36052_4_k_cu_main4cuda3std6ranges3__45__cpo4swapE[1];
.global .align 1 .b8 _ZN30_INTERNAL_40e36052_4_k_cu_main4cuda3std6ranges3__45__cpo9iter_moveE[1];
.global .align 1 .b8 _ZN30_INTERNAL_40e36052_4_k_cu_main4cuda3std6ranges3__45__cpo5beginE[1];
.global .align 1 .b8 _ZN30_INTERNAL_40e36052_4_k_cu_main4cuda3std6ranges3__45__cpo3endE[1];
.global .align 1 .b8 _ZN30_INTERNAL_40e36052_4_k_cu_main4cuda3std6ranges3__45__cpo6cbeginE[1];
.global .align 1 .b8 _ZN30_INTERNAL_40e36052_4_k_cu_main4cuda3std6ranges3__45__cpo4cendE[1];
.global .align 1 .b8 _ZN30_INTERNAL_40e36052_4_k_cu_main4cuda3std6ranges3__45__cpo7advanceE[1];
.global .align 1 .b8 _ZN30_INTERNAL_40e36052_4_k_cu_main4cuda3std6ranges3__45__cpo9iter_swapE[1];
.global .align 1 .b8 _ZN30_INTERNAL_40e36052_4_k_cu_main4cuda3std6ranges3__45__cpo4nextE[1];
.global .align 1 .b8 _ZN30_INTERNAL_40e36052_4_k_cu_main4cuda3std6ranges3__45__cpo4prevE[1];
.global .align 1 .b8 _ZN30_INTERNAL_40e36052_4_k_cu_main4cuda3std6ranges3__45__cpo4dataE[1];
.global .align 1 .b8 _ZN30_INTERNAL_40e36052_4_k_cu_main4cuda3std6ranges3__45__cpo5cdataE[1];
.global .align 1 .b8 _ZN30_INTERNAL_40e36052_4_k_cu_main4cuda3std6ranges3__45__cpo4sizeE[1];
.global .align 1 .b8 _ZN30_INTERNAL_40e36052_4_k_cu_main4cuda3std6ranges3__45__cpo5ssizeE[1];
.global .align 1 .b8 _ZN30_INTERNAL_40e36052_4_k_cu_main4cuda3std6ranges3__45__cpo8distanceE[1];
.global .align 1 .b8 _ZN30_INTERNAL_40e36052_4_k_cu_main6thrust24THRUST_300001_SM_1000_NS8cuda_cub3parE[1];
.global .align 1 .b8 _ZN30_INTERNAL_40e36052_4_k_cu_main6thrust24THRUST_300001_SM_1000_NS8cuda_cub10par_nosyncE[1];
.global .align 1 .b8 _ZN30_INTERNAL_40e36052_4_k_cu_main6thrust24THRUST_300001_SM_1000_NS6system6detail10sequential3seqE[1];
.global .align 1 .b8 _ZN30_INTERNAL_40e36052_4_k_cu_main6thrust24THRUST_300001_SM_1000_NS12placeholders2_1E[1];
.global .align 1 .b8 _ZN30_INTERNAL_40e36052_4_k_cu_main6thrust24THRUST_300001_SM_1000_NS12placeholders2_2E[1];
.global .align 1 .b8 _ZN30_INTERNAL_40e36052_4_k_cu_main6thrust24THRUST_300001_SM_1000_NS12placeholders2_3E[1];
.global .align 1 .b8 _ZN30_INTERNAL_40e36052_4_k_cu_main6thrust24THRUST_300001_SM_1000_NS12placeholders2_4E[1];
.global .align 1 .b8 _ZN30_INTERNAL_40e36052_4_k_cu_main6thrust24THRUST_300001_SM_1000_NS12placeholders2_5E[1];
.global .align 1 .b8 _ZN30_INTERNAL_40e36052_4_k_cu_main6thrust24THRUST_300001_SM_1000_NS12placeholders2_6E[1];
.global .align 1 .b8 _ZN30_INTERNAL_40e36052_4_k_cu_main6thrust24THRUST_300001_SM_1000_NS12placeholders2_7E[1];
.global .align 1 .b8 _ZN30_INTERNAL_40e36052_4_k_cu_main6thrust24THRUST_300001_SM_1000_NS12placeholders2_8E[1];
.global .align 1 .b8 _ZN30_INTERNAL_40e36052_4_k_cu_main6thrust24THRUST_300001_SM_1000_NS12placeholders2_9E[1];
.global .align 1 .b8 _ZN30_INTERNAL_40e36052_4_k_cu_main6thrust24THRUST_300001_SM_1000_NS12placeholders3_10E[1];
.global .align 1 .b8 _ZN30_INTERNAL_40e36052_4_k_cu_main6thrust24THRUST_300001_SM_1000_NS3seqE[1];

.visible .entry _ZN3cub18CUB_300001_SM_10006detail11EmptyKernelIvEEvv()
{


	ret;

}
	// .globl	_ZN3cub18CUB_300001_SM_10006detail8for_each13static_kernelINS2_12policy_hub_t12policy_500_tEmN6thrust24THRUST_300001_SM_1000_NS8cuda_cub20__uninitialized_fill7functorINS7_10device_ptrI7swindowEESC_EEEEvT0_T1_
.visible .entry _ZN3cub18CUB_300001_SM_10006detail8for_each13static_kernelINS2_12policy_hub_t12policy_500_tEmN6thrust24THRUST_300001_SM_1000_NS8cuda_cub20__uninitialized_fill7functorINS7_10device_ptrI7swindowEESC_EEEEvT0_T1_(
	.param .u64 _ZN3cub18CUB_300001_SM_10006detail8for_each13static_kernelINS2_12policy_hub_t12policy_500_tEmN6thrust24THRUST_300001_SM_1000_NS8cuda_cub20__uninitialized_fill7functorINS7_10device_ptrI7swindowEESC_EEEEvT0_T1__param_0,
	.param .align 8 .b8 _ZN3cub18CUB_300001_SM_10006detail8for_each13static_kernelINS2_12policy_hub_t12policy_500_tEmN6thrust24THRUST_300001_SM_1000_NS8cuda_cub20__uninitialized_fill7functorINS7_10device_ptrI7swindowEESC_EEEEvT0_T1__param_1[24]
)
.maxntid 256
{
	.reg .pred 	%p<4>;
	.reg .b32 	%r<5>;
	.reg .b64 	%rd<20>;

	ld.param.u64 	%rd8, [_ZN3cub18CUB_300001_SM_10006detail8for_each13static_kernelINS2_12policy_hub_t12policy_500_tEmN6thrust24THRUST_300001_SM_1000_NS8cuda_cub20__uninitialized_fill7functorINS7_10device_ptrI7swindowEESC_EEEEvT0_T1__param_1+16];
	ld.param.u64 	%rd7, [_ZN3cub18CUB_300001_SM_10006detail8for_each13static_kernelINS2_12policy_hub_t12policy_500_tEmN6thrust24THRUST_300001_SM_1000_NS8cuda_cub20__uninitialized_fill7functorINS7_10device_ptrI7swindowEESC_EEEEvT0_T1__param_1+8];
	ld.param.u64 	%rd6, [_ZN3cub18CUB_300001_SM_10006detail8for_each13static_kernelINS2_12policy_hub_t12policy_500_tEmN6thrust24THRUST_300001_SM_1000_NS8cuda_cub20__uninitialized_fill7functorINS7_10device_ptrI7swindowEESC_EEEEvT0_T1__param_1];
	ld.param.u64 	%rd9, [_ZN3cub18CUB_300001_SM_10006detail8for_each13static_kernelINS2_12policy_hub_t12policy_500_tEmN6thrust24THRUST_300001_SM_1000_NS8cuda_cub20__uninitialized_fill7functorINS7_10device_ptrI7swindowEESC_EEEEvT0_T1__param_0];
	mov.u32 	%r2, %ctaid.x;
	mul.wide.u32 	%rd1, %r2, 512;
	sub.s64 	%rd2, %rd9, %rd1;
	setp.lt.u64 	%p1, %rd2, 512;
	@%p1 bra 	$L__BB1_2;
	mov.u32 	%r4, %tid.x;
	cvta.to.global.u64 	%rd15, %rd6;
	cvt.u64.u32 	%rd16, %r4;
	add.s64 	%rd17, %rd1, %rd16;
	shl.b64 	%rd18, %rd17, 4;
	add.s64 	%rd19, %rd15, %rd18;
	st.global.u64 	[%rd19], %rd7;
	st.global.u64 	[%rd19+8], %rd8;
	st.global.u64 	[%rd19+4096], %rd7;
	st.global.u64 	[%rd19+4104], %rd8;
	bra.uni 	$L__BB1_6;
$L__BB1_2:
	cvta.to.global.u64 	%rd10, %rd6;
	mov.u32 	%r1, %tid.x;
	cvt.u64.u32 	%rd11, %r1;
	setp.le.u64 	%p2, %rd2, %rd11;
	add.s64 	%rd12, %rd1, %rd11;
	shl.b64 	%rd13, %rd12, 4;
	add.s64 	%rd5, %rd10, %rd13;
	@%p2 bra 	$L__BB1_4;
	st.global.u64 	[%rd5], %rd7;
	st.global.u64 	[%rd5+8], %rd8;
$L__BB1_4:
	add.s32 	%r3, %r1, 256;
	cvt.u64.u32 	%rd14, %r3;
	setp.le.u64 	%p3, %rd2, %rd14;
	@%p3 bra 	$L__BB1_6;
	st.global.u64 	[%rd5+4096], %rd7;
	st.global.u64 	[%rd5+4104], %rd8;
$L__BB1_6:
	ret;

}
	// .globl	_ZN3cub18CUB_300001_SM_10006detail8for_each13static_kernelINS2_12policy_hub_t12policy_500_tElNS2_12op_wrapper_tIl5slideN6thrust24THRUST_300001_SM_1000_NS17counting_iteratorIjNS9_11use_defaultESB_SB_EEEEEEvT0_T1_
.visible .entry _ZN3cub18CUB_300001_SM_10006detail8for_each13static_kernelINS2_12policy_hub_t12policy_500_tElNS2_12op_wrapper_tIl5slideN6thrust24THRUST_300001_SM_1000_NS17counting_iteratorIjNS9_11use_defaultESB_SB_EEEEEEvT0_T1_(
	.param .u64 _ZN3cub18CUB_300001_SM_10006detail8for_each13static_kernelINS2_12policy_hub_t12policy_500_tElNS2_12op_wrapper_tIl5slideN6thrust24THRUST_300001_SM_1000_NS17counting_iteratorIjNS9_11use_defaultESB_SB_EEEEEEvT0_T1__param_0,
	.param .align 8 .b8 _ZN3cub18CUB_300001_SM_10006detail8for_each13static_kernelINS2_12policy_hub_t12policy_500_tElNS2_12op_wrapper_tIl5slideN6thrust24THRUST_300001_SM_1000_NS17counting_iteratorIjNS9_11use_defaultESB_SB_EEEEEEvT0_T1__param_1[56]
)
.maxntid 256
{
	.reg .pred 	%p<40>;
	.reg .b32 	%r<112>;
	.reg .b64 	%rd<853>;
	.reg .b64 	%fd<121>;

	ld.param.u64 	%rd72, [_ZN3cub18CUB_300001_SM_10006detail8for_each13static_kernelINS2_12policy_hub_t12policy_500_tElNS2_12op_wrapper_tIl5slideN6thrust24THRUST_300001_SM_1000_NS17counting_iteratorIjNS9_11use_defaultESB_SB_EEEEEEvT0_T1__param_1+48];
	ld.param.u64 	%rd71, [_ZN3cub18CUB_300001_SM_10006detail8for_each13static_kernelINS2_12policy_hub_t12policy_500_tElNS2_12op_wrapper_tIl5slideN6thrust24THRUST_300001_SM_1000_NS17counting_iteratorIjNS9_11use_defaultESB_SB_EEEEEEvT0_T1__param_1+40];
	ld.param.u64 	%rd70, [_ZN3cub18CUB_300001_SM_10006detail8for_each13static_kernelINS2_12policy_hub_t12policy_500_tElNS2_12op_wrapper_tIl5slideN6thrust24THRUST_300001_SM_1000_NS17counting_iteratorIjNS9_11use_defaultESB_SB_EEEEEEvT0_T1__param_1+32];
	ld.param.u64 	%rd68, [_ZN3cub18CUB_300001_SM_10006detail8for_each13static_kernelINS2_12policy_hub_t12policy_500_tElNS2_12op_wrapper_tIl5slideN6thrust24THRUST_300001_SM_1000_NS17counting_iteratorIjNS9_11use_defaultESB_SB_EEEEEEvT0_T1__param_1+16];
	ld.param.u64 	%rd67, [_ZN3cub18CUB_300001_SM_10006detail8for_each13static_kernelINS2_12policy_hub_t12policy_500_tElNS2_12op_wrapper_tIl5slideN6thrust24THRUST_300001_SM_1000_NS17counting_iteratorIjNS9_11use_defaultESB_SB_EEEEEEvT0_T1__param_1+8];
	ld.param.u32 	%r26, [_ZN3cub18CUB_300001_SM_10006detail8for_each13static_kernelINS2_12policy_hub_t12policy_500_tElNS2_12op_wrapper_tIl5slideN6thrust24THRUST_300001_SM_1000_NS17counting_iteratorIjNS9_11use_defaultESB_SB_EEEEEEvT0_T1__param_1];
	ld.param.u64 	%rd73, [_ZN3cub18CUB_300001_SM_10006detail8for_each13static_kernelINS2_12policy_hub_t12policy_500_tElNS2_12op_wrapper_tIl5slideN6thrust24THRUST_300001_SM_1000_NS17counting_iteratorIjNS9_11use_defaultESB_SB_EEEEEEvT0_T1__param_0];
	mov.u32 	%r27, %ctaid.x;
	mul.wide.u32 	%rd1, %r27, 512;
	sub.s64 	%rd2, %rd73, %rd1;
	setp.lt.s64 	%p1, %rd2, 512;
	@%p1 bra 	$L__BB2_25;
	cvta.to.global.u64 	%rd4, %rd68;
	cvta.to.global.u64 	%rd5, %rd70;
	cvta.to.global.u64 	%rd6, %rd71;
	cvta.to.global.u64 	%rd7, %rd72;
	mov.u32 	%r2, %tid.x;
	cvt.u32.u64 	%r3, %rd1;
	add.s32 	%r68, %r2, %r3;
	add.s32 	%r4, %r68, %r26;
	mul.lo.s64 	%rd8, %rd67, 24;
	setp.ne.s64 	%p23, %rd67, 0;
	@%p23 bra 	$L__BB2_3;
	{ // callseq 6, 0
	.param .b64 param0;
	st.param.b64 	[param0], %rd8;
	.param .b64 retval0;
	call.uni (retval0), 
	malloc, 
	(
	param0
	);
	ld.param.b64 	%rd825, [retval0];
	} // callseq 6
	mul.wide.u32 	%rd827, %r4, 16;
	add.s64 	%rd828, %rd4, %rd827;
	st.global.u64 	[%rd828+8], %rd825;
	add.s32 	%r107, %r4, 256;
	{ // callseq 7, 0
	.param .b64 param0;
	st.param.b64 	[param0], %rd8;
	.param .b64 retval0;
	call.uni (retval0), 
	malloc, 
	(
	param0
	);
	ld.param.b64 	%rd829, [retval0];
	} // callseq 7
	mul.wide.u32 	%rd831, %r107, 16;
	add.s64 	%rd832, %rd4, %rd831;
	st.global.u64 	[%rd832+8], %rd829;
	bra.uni 	$L__BB2_54;
$L__BB2_3:
	and.b64  	%rd9, %rd67, 7;
	and.b64  	%rd10, %rd67, 3;
	{ // callseq 4, 0
	.param .b64 param0;
	st.param.b64 	[param0], %rd8;
	.param .b64 retval0;
	call.uni (retval0), 
	malloc, 
	(
	param0
	);
	ld.param.b64 	%rd456, [retval0];
	} // callseq 4
	mul.wide.u32 	%rd458, %r4, 16;
	add.s64 	%rd459, %rd4, %rd458;
	add.s64 	%rd11, %rd459, 8;
	st.global.u64 	[%rd459+8], %rd456;
	setp.lt.u64 	%p24, %rd67, 8;
	mov.b64 	%rd836, 0;
	@%p24 bra 	$L__BB2_6;
	add.s32 	%r69, %r26, %r2;
	add.s32 	%r70, %r69, %r3;
	add.s32 	%r108, %r70, 3;
	mov.b64 	%rd833, 0;
	mov.u64 	%rd834, %rd833;
$L__BB2_5:
	.pragma "nounroll";
	and.b64  	%rd836, %rd67, -8;
	add.s32 	%r71, %r108, -3;
	mul.wide.u32 	%rd461, %r71, 8;
	add.s64 	%rd462, %rd6, %rd461;
	ld.global.f64 	%fd61, [%rd462];
	ld.global.u64 	%rd463, [%rd11];
	add.s64 	%rd464, %rd463, %rd833;
	st.f64 	[%rd464+8], %fd61;
	add.s64 	%rd465, %rd5, %rd461;
	ld.global.f64 	%fd62, [%rd465];
	ld.global.u64 	%rd466, [%rd11];
	add.s64 	%rd467, %rd466, %rd833;
	st.f64 	[%rd467], %fd62;
	add.s64 	%rd468, %rd7, %rd461;
	ld.global.u64 	%rd469, [%rd468];
	ld.global.u64 	%rd470, [%rd11];
	add.s64 	%rd471, %rd470, %rd833;
	st.u64 	[%rd471+16], %rd469;
	and.b64  	%rd472, %rd834, 4294967288;
	add.s32 	%r72, %r108, -2;
	mul.wide.u32 	%rd473, %r72, 8;
	add.s64 	%rd474, %rd6, %rd473;
	ld.global.f64 	%fd63, [%rd474];
	ld.global.u64 	%rd475, [%rd11];
	mul.lo.s64 	%rd476, %rd472, 24;
	add.s64 	%rd477, %rd475, %rd476;
	st.f64 	[%rd477+32], %fd63;
	add.s64 	%rd478, %rd5, %rd473;
	ld.global.f64 	%fd64, [%rd478];
	ld.global.u64 	%rd479, [%rd11];
	add.s64 	%rd480, %rd479, %rd476;
	st.f64 	[%rd480+24], %fd64;
	add.s64 	%rd481, %rd7, %rd473;
	ld.global.u64 	%rd482, [%rd481];
	ld.global.u64 	%rd483, [%rd11];
	add.s64 	%rd484, %rd483, %rd476;
	st.u64 	[%rd484+40], %rd482;
	add.s32 	%r73, %r108, -1;
	mul.wide.u32 	%rd485, %r73, 8;
	add.s64 	%rd486, %rd6, %rd485;
	ld.global.f64 	%fd65, [%rd486];
	ld.global.u64 	%rd487, [%rd11];
	add.s64 	%rd488, %rd487, %rd476;
	st.f64 	[%rd488+56], %fd65;
	add.s64 	%rd489, %rd5, %rd485;
	ld.global.f64 	%fd66, [%rd489];
	ld.global.u64 	%rd490, [%rd11];
	add.s64 	%rd491, %rd490, %rd476;
	st.f64 	[%rd491+48], %fd66;
	add.s64 	%rd492, %rd7, %rd485;
	ld.global.u64 	%rd493, [%rd492];
	ld.global.u64 	%rd494, [%rd11];
	add.s64 	%rd495, %rd494, %rd476;
	st.u64 	[%rd495+64], %rd493;
	add.s32 	%r74, %r108, 4;
	mul.wide.u32 	%rd496, %r108, 8;
	add.s64 	%rd497, %rd6, %rd496;
	ld.global.f64 	%fd67, [%rd497];
	ld.global.u64 	%rd498, [%rd11];
	add.s64 	%rd499, %rd498, %rd476;
	st.f64 	[%rd499+80], %fd67;
	add.s64 	%rd500, %rd5, %rd496;
	ld.global.f64 	%fd68, [%rd500];
	ld.global.u64 	%rd501, [%rd11];
	add.s64 	%rd502, %rd501, %rd476;
	st.f64 	[%rd502+72], %fd68;
	add.s64 	%rd503, %rd7, %rd496;
	ld.global.u64 	%rd504, [%rd503];
	ld.global.u64 	%rd505, [%rd11];
	add.s64 	%rd506, %rd505, %rd476;
	st.u64 	[%rd506+88], %rd504;
	add.s32 	%r75, %r108, 1;
	mul.wide.u32 	%rd507, %r75, 8;
	add.s64 	%rd508, %rd6, %rd507;
	ld.global.f64 	%fd69, [%rd508];
	ld.global.u64 	%rd509, [%rd11];
	add.s64 	%rd510, %rd509, %rd476;
	st.f64 	[%rd510+104], %fd69;
	add.s64 	%rd511, %rd5, %rd507;
	ld.global.f64 	%fd70, [%rd511];
	ld.global.u64 	%rd512, [%rd11];
	add.s64 	%rd513, %rd512, %rd476;
	st.f64 	[%rd513+96], %fd70;
	add.s64 	%rd514, %rd7, %rd507;
	ld.global.u64 	%rd515, [%rd514];
	ld.global.u64 	%rd516, [%rd11];
	add.s64 	%rd517, %rd516, %rd476;
	st.u64 	[%rd517+112], %rd515;
	add.s32 	%r76, %r108, 2;
	mul.wide.u32 	%rd518, %r76, 8;
	add.s64 	%rd519, %rd6, %rd518;
	ld.global.f64 	%fd71, [%rd519];
	ld.global.u64 	%rd520, [%rd11];
	add.s64 	%rd521, %rd520, %rd476;
	st.f64 	[%rd521+128], %fd71;
	add.s64 	%rd522, %rd5, %rd518;
	ld.global.f64 	%fd72, [%rd522];
	ld.global.u64 	%rd523, [%rd11];
	add.s64 	%rd524, %rd523, %rd476;
	st.f64 	[%rd524+120], %fd72;
	add.s64 	%rd525, %rd7, %rd518;
	ld.global.u64 	%rd526, [%rd525];
	ld.global.u64 	%rd527, [%rd11];
	add.s64 	%rd528, %rd527, %rd476;
	st.u64 	[%rd528+136], %rd526;
	add.s32 	%r77, %r108, 3;
	mul.wide.u32 	%rd529, %r77, 8;
	add.s64 	%rd530, %rd6, %rd529;
	ld.global.f64 	%fd73, [%rd530];
	ld.global.u64 	%rd531, [%rd11];
	add.s64 	%rd532, %rd531, %rd476;
	st.f64 	[%rd532+152], %fd73;
	add.s64 	%rd533, %rd5, %rd529;
	ld.global.f64 	%fd74, [%rd533];
	ld.global.u64 	%rd534, [%rd11];
	add.s64 	%rd535, %rd534, %rd476;
	st.f64 	[%rd535+144], %fd74;
	add.s64 	%rd536, %rd7, %rd529;
	ld.global.u64 	%rd537, [%rd536];
	ld.global.u64 	%rd538, [%rd11];
	add.s64 	%rd539, %rd538, %rd476;
	st.u64 	[%rd539+160], %rd537;
	mul.wide.u32 	%rd540, %r74, 8;
	add.s64 	%rd541, %rd6, %rd540;
	ld.global.f64 	%fd75, [%rd541];
	ld.global.u64 	%rd542, [%rd11];
	add.s64 	%rd543, %rd542, %rd476;
	st.f64 	[%rd543+176], %fd75;
	add.s64 	%rd544, %rd5, %rd540;
	ld.global.f64 	%fd76, [%rd544];
	ld.global.u64 	%rd545, [%rd11];
	add.s64 	%rd546, %rd545, %rd476;
	st.f64 	[%rd546+168], %fd76;
	add.s64 	%rd547, %rd7, %rd540;
	ld.global.u64 	%rd548, [%rd547];
	ld.global.u64 	%rd549, [%rd11];
	add.s64 	%rd550, %rd549, %rd476;
	st.u64 	[%rd550+184], %rd548;
	add.s64 	%rd834, %rd834, 8;
	sub.s64 	%rd551, %rd834, %rd836;
	add.s32 	%r108, %r108, 8;
	add.s64 	%rd833, %rd833, 192;
	setp.ne.s64 	%p25, %rd551, 0;
	@%p25 bra 	$L__BB2_5;
$L__BB2_6:
	setp.eq.s64 	%p26, %rd9, 0;
	@%p26 bra 	$L__BB2_14;
	setp.lt.u64 	%p27, %rd9, 4;
	@%p27 bra 	$L__BB2_9;
	cvt.u32.u64 	%r78, %rd836;
	add.s32 	%r79, %r4, %r78;
	mul.wide.u32 	%rd552, %r79, 8;
	add.s64 	%rd553, %rd6, %rd552;
	ld.global.f64 	%fd77, [%rd553];
	ld.global.u64 	%rd554, [%rd11];
	mul.lo.s64 	%rd555, %rd836, 24;
	add.s64 	%rd556, %rd554, %rd555;
	st.f64 	[%rd556+8], %fd77;
	add.s64 	%rd557, %rd5, %rd552;
	ld.global.f64 	%fd78, [%rd557];
	ld.global.u64 	%rd558, [%rd11];
	add.s64 	%rd559, %rd558, %rd555;
	st.f64 	[%rd559], %fd78;
	add.s64 	%rd560, %rd7, %rd552;
	ld.global.u64 	%rd561, [%rd560];
	ld.global.u64 	%rd562, [%rd11];
	add.s64 	%rd563, %rd562, %rd555;
	st.u64 	[%rd563+16], %rd561;
	and.b64  	%rd564, %rd836, 4294967295;
	add.s32 	%r80, %r79, 1;
	mul.wide.u32 	%rd565, %r80, 8;
	add.s64 	%rd566, %rd6, %rd565;
	ld.global.f64 	%fd79, [%rd566];
	ld.global.u64 	%rd567, [%rd11];
	mul.lo.s64 	%rd568, %rd564, 24;
	add.s64 	%rd569, %rd567, %rd568;
	st.f64 	[%rd569+32], %fd79;
	add.s64 	%rd570, %rd5, %rd565;
	ld.global.f64 	%fd80, [%rd570];
	ld.global.u64 	%rd571, [%rd11];
	add.s64 	%rd572, %rd571, %rd568;
	st.f64 	[%rd572+24], %fd80;
	add.s64 	%rd573, %rd7, %rd565;
	ld.global.u64 	%rd574, [%rd573];
	ld.global.u64 	%rd575, [%rd11];
	add.s64 	%rd576, %rd575, %rd568;
	st.u64 	[%rd576+40], %rd574;
	add.s32 	%r81, %r79, 2;
	mul.wide.u32 	%rd577, %r81, 8;
	add.s64 	%rd578, %rd6, %rd577;
	ld.global.f64 	%fd81, [%rd578];
	ld.global.u64 	%rd579, [%rd11];
	add.s64 	%rd580, %rd579, %rd568;
	st.f64 	[%rd580+56], %fd81;
	add.s64 	%rd581, %rd5, %rd577;
	ld.global.f64 	%fd82, [%rd581];
	ld.global.u64 	%rd582, [%rd11];
	add.s64 	%rd583, %rd582, %rd568;
	st.f64 	[%rd583+48], %fd82;
	add.s64 	%rd584, %rd7, %rd577;
	ld.global.u64 	%rd585, [%rd584];
	ld.global.u64 	%rd586, [%rd11];
	add.s64 	%rd587, %rd586, %rd568;
	st.u64 	[%rd587+64], %rd585;
	add.s32 	%r82, %r79, 3;
	mul.wide.u32 	%rd588, %r82, 8;
	add.s64 	%rd589, %rd6, %rd588;
	ld.global.f64 	%fd83, [%rd589];
	ld.global.u64 	%rd590, [%rd11];
	add.s64 	%rd591, %rd590, %rd568;
	st.f64 	[%rd591+80], %fd83;
	add.s64 	%rd592, %rd5, %rd588;
	ld.global.f64 	%fd84, [%rd592];
	ld.global.u64 	%rd593, [%rd11];
	add.s64 	%rd594, %rd593, %rd568;
	st.f64 	[%rd594+72], %fd84;
	add.s64 	%rd595, %rd7, %rd588;
	ld.global.u64 	%rd596, [%rd595];
	ld.global.u64 	%rd597, [%rd11];
	add.s64 	%rd598, %rd597, %rd568;
	st.u64 	[%rd598+88], %rd596;
	add.s64 	%rd599, %rd836, 4;
	and.b64  	%rd836, %rd599, 4294967295;
$L__BB2_9:
	setp.eq.s64 	%p28, %rd10, 0;
	@%p28 bra 	$L__BB2_14;
	setp.eq.s64 	%p29, %rd10, 1;
	@%p29 bra 	$L__BB2_12;
	cvt.u32.u64 	%r83, %rd836;
	add.s32 	%r84, %r4, %r83;
	mul.wide.u32 	%rd600, %r84, 8;
	add.s64 	%rd601, %rd6, %rd600;
	ld.global.f64 	%fd85, [%rd601];
	ld.global.u64 	%rd602, [%rd11];
	mul.lo.s64 	%rd603, %rd836, 24;
	add.s64 	%rd604, %rd602, %rd603;
	st.f64 	[%rd604+8], %fd85;
	add.s64 	%rd605, %rd5, %rd600;
	ld.global.f64 	%fd86, [%rd605];
	ld.global.u64 	%rd606, [%rd11];
	add.s64 	%rd607, %rd606, %rd603;
	st.f64 	[%rd607], %fd86;
	add.s64 	%rd608, %rd7, %rd600;
	ld.global.u64 	%rd609, [%rd608];
	ld.global.u64 	%rd610, [%rd11];
	add.s64 	%rd611, %rd610, %rd603;
	st.u64 	[%rd611+16], %rd609;
	and.b64  	%rd612, %rd836, 4294967295;
	add.s32 	%r85, %r84, 1;
	mul.wide.u32 	%rd613, %r85, 8;
	add.s64 	%rd614, %rd6, %rd613;
	ld.global.f64 	%fd87, [%rd614];
	ld.global.u64 	%rd615, [%rd11];
	mul.lo.s64 	%rd616, %rd612, 24;
	add.s64 	%rd617, %rd615, %rd616;
	st.f64 	[%rd617+32], %fd87;
	add.s64 	%rd618, %rd5, %rd613;
	ld.global.f64 	%fd88, [%rd618];
	ld.global.u64 	%rd619, [%rd11];
	add.s64 	%rd620, %rd619, %rd616;
	st.f64 	[%rd620+24], %fd88;
	add.s64 	%rd621, %rd7, %rd613;
	ld.global.u64 	%rd622, [%rd621];
	ld.global.u64 	%rd623, [%rd11];
	add.s64 	%rd624, %rd623, %rd616;
	st.u64 	[%rd624+40], %rd622;
	add.s64 	%rd625, %rd836, 2;
	and.b64  	%rd836, %rd625, 4294967295;
$L__BB2_12:
	and.b64  	%rd626, %rd67, 1;
	setp.eq.b64 	%p30, %rd626, 1;
	not.pred 	%p31, %p30;
	@%p31 bra 	$L__BB2_14;
	cvt.u32.u64 	%r86, %rd836;
	add.s32 	%r87, %r4, %r86;
	mul.wide.u32 	%rd627, %r87, 8;
	add.s64 	%rd628, %rd6, %rd627;
	ld.global.f64 	%fd89, [%rd628];
	ld.global.u64 	%rd629, [%rd11];
	mul.lo.s64 	%rd630, %rd836, 24;
	add.s64 	%rd631, %rd629, %rd630;
	st.f64 	[%rd631+8], %fd89;
	add.s64 	%rd632, %rd5, %rd627;
	ld.global.f64 	%fd90, [%rd632];
	ld.global.u64 	%rd633, [%rd11];
	add.s64 	%rd634, %rd633, %rd630;
	st.f64 	[%rd634], %fd90;
	add.s64 	%rd635, %rd7, %rd627;
	ld.global.u64 	%rd636, [%rd635];
	ld.global.u64 	%rd637, [%rd11];
	add.s64 	%rd638, %rd637, %rd630;
	st.u64 	[%rd638+16], %rd636;
$L__BB2_14:
	setp.lt.u64 	%p32, %rd67, 8;
	add.s32 	%r8, %r4, 256;
	mul.lo.s64 	%rd640, %rd67, 24;
	{ // callseq 5, 0
	.param .b64 param0;
	st.param.b64 	[param0], %rd640;
	.param .b64 retval0;
	call.uni (retval0), 
	malloc, 
	(
	param0
	);
	ld.param.b64 	%rd641, [retval0];
	} // callseq 5
	mul.wide.u32 	%rd643, %r8, 16;
	add.s64 	%rd644, %rd4, %rd643;
	add.s64 	%rd22, %rd644, 8;
	st.global.u64 	[%rd644+8], %rd641;
	mov.b64 	%rd841, 0;
	@%p32 bra 	$L__BB2_17;
	and.b64  	%rd841, %rd67, -8;
	neg.s64 	%rd24, %rd841;
	add.s32 	%r88, %r26, %r2;
	add.s32 	%r89, %r88, %r3;
	add.s32 	%r109, %r89, 256;
	mov.b64 	%rd838, 0;
	mov.u64 	%rd839, %rd838;
$L__BB2_16:
	.pragma "nounroll";
	add.s32 	%r90, %r109, 7;
	mul.wide.u32 	%rd646, %r109, 8;
	add.s64 	%rd647, %rd6, %rd646;
	ld.global.f64 	%fd91, [%rd647];
	ld.global.u64 	%rd648, [%rd22];
	add.s64 	%rd649, %rd648, %rd838;
	st.f64 	[%rd649+8], %fd91;
	add.s64 	%rd650, %rd5, %rd646;
	ld.global.f64 	%fd92, [%rd650];
	ld.global.u64 	%rd651, [%rd22];
	add.s64 	%rd652, %rd651, %rd838;
	st.f64 	[%rd652], %fd92;
	add.s64 	%rd653, %rd7, %rd646;
	ld.global.u64 	%rd654, [%rd653];
	ld.global.u64 	%rd655, [%rd22];
	add.s64 	%rd656, %rd655, %rd838;
	st.u64 	[%rd656+16], %rd654;
	and.b64  	%rd657, %rd839, 4294967288;
	add.s32 	%r91, %r109, 1;
	mul.wide.u32 	%rd658, %r91, 8;
	add.s64 	%rd659, %rd6, %rd658;
	ld.global.f64 	%fd93, [%rd659];
	ld.global.u64 	%rd660, [%rd22];
	mul.lo.s64 	%rd661, %rd657, 24;
	add.s64 	%rd662, %rd660, %rd661;
	st.f64 	[%rd662+32], %fd93;
	add.s64 	%rd663, %rd5, %rd658;
	ld.global.f64 	%fd94, [%rd663];
	ld.global.u64 	%rd664, [%rd22];
	add.s64 	%rd665, %rd664, %rd661;
	st.f64 	[%rd665+24], %fd94;
	add.s64 	%rd666, %rd7, %rd658;
	ld.global.u64 	%rd667, [%rd666];
	ld.global.u64 	%rd668, [%rd22];
	add.s64 	%rd669, %rd668, %rd661;
	st.u64 	[%rd669+40], %rd667;
	add.s32 	%r92, %r109, 2;
	mul.wide.u32 	%rd670, %r92, 8;
	add.s64 	%rd671, %rd6, %rd670;
	ld.global.f64 	%fd95, [%rd671];
	ld.global.u64 	%rd672, [%rd22];
	add.s64 	%rd673, %rd672, %rd661;
	st.f64 	[%rd673+56], %fd95;
	add.s64 	%rd674, %rd5, %rd670;
	ld.global.f64 	%fd96, [%rd674];
	ld.global.u64 	%rd675, [%rd22];
	add.s64 	%rd676, %rd675, %rd661;
	st.f64 	[%rd676+48], %fd96;
	add.s64 	%rd677, %rd7, %rd670;
	ld.global.u64 	%rd678, [%rd677];
	ld.global.u64 	%rd679, [%rd22];
	add.s64 	%rd680, %rd679, %rd661;
	st.u64 	[%rd680+64], %rd678;
	add.s32 	%r93, %r109, 3;
	mul.wide.u32 	%rd681, %r93, 8;
	add.s64 	%rd682, %rd6, %rd681;
	ld.global.f64 	%fd97, [%rd682];
	ld.global.u64 	%rd683, [%rd22];
	add.s64 	%rd684, %rd683, %rd661;
	st.f64 	[%rd684+80], %fd97;
	add.s64 	%rd685, %rd5, %rd681;
	ld.global.f64 	%fd98, [%rd685];
	ld.global.u64 	%rd686, [%rd22];
	add.s64 	%rd687, %rd686, %rd661;
	st.f64 	[%rd687+72], %fd98;
	add.s64 	%rd688, %rd7, %rd681;
	ld.global.u64 	%rd689, [%rd688];
	ld.global.u64 	%rd690, [%rd22];
	add.s64 	%rd691, %rd690, %rd661;
	st.u64 	[%rd691+88], %rd689;
	add.s32 	%r94, %r109, 4;
	mul.wide.u32 	%rd692, %r94, 8;
	add.s64 	%rd693, %rd6, %rd692;
	ld.global.f64 	%fd99, [%rd693];
	ld.global.u64 	%rd694, [%rd22];
	add.s64 	%rd695, %rd694, %rd661;
	st.f64 	[%rd695+104], %fd99;
	add.s64 	%rd696, %rd5, %rd692;
	ld.global.f64 	%fd100, [%rd696];
	ld.global.u64 	%rd697, [%rd22];
	add.s64 	%rd698, %rd697, %rd661;
	st.f64 	[%rd698+96], %fd100;
	add.s64 	%rd699, %rd7, %rd692;
	ld.global.u64 	%rd700, [%rd699];
	ld.global.u64 	%rd701, [%rd22];
	add.s64 	%rd702, %rd701, %rd661;
	st.u64 	[%rd702+112], %rd700;
	add.s32 	%r95, %r109, 5;
	mul.wide.u32 	%rd703, %r95, 8;
	add.s64 	%rd704, %rd6, %rd703;
	ld.global.f64 	%fd101, [%rd704];
	ld.global.u64 	%rd705, [%rd22];
	add.s64 	%rd706, %rd705, %rd661;
	st.f64 	[%rd706+128], %fd101;
	add.s64 	%rd707, %rd5, %rd703;
	ld.global.f64 	%fd102, [%rd707];
	ld.global.u64 	%rd708, [%rd22];
	add.s64 	%rd709, %rd708, %rd661;
	st.f64 	[%rd709+120], %fd102;
	add.s64 	%rd710, %rd7, %rd703;
	ld.global.u64 	%rd711, [%rd710];
	ld.global.u64 	%rd712, [%rd22];
	add.s64 	%rd713, %rd712, %rd661;
	st.u64 	[%rd713+136], %rd711;
	add.s32 	%r96, %r109, 6;
	mul.wide.u32 	%rd714, %r96, 8;
	add.s64 	%rd715, %rd6, %rd714;
	ld.global.f64 	%fd103, [%rd715];
	ld.global.u64 	%rd716, [%rd22];
	add.s64 	%rd717, %rd716, %rd661;
	st.f64 	[%rd717+152], %fd103;
	add.s64 	%rd718, %rd5, %rd714;
	ld.global.f64 	%fd104, [%rd718];
	ld.global.u64 	%rd719, [%rd22];
	add.s64 	%rd720, %rd719, %rd661;
	st.f64 	[%rd720+144], %fd104;
	add.s64 	%rd721, %rd7, %rd714;
	ld.global.u64 	%rd722, [%rd721];
	ld.global.u64 	%rd723, [%rd22];
	add.s64 	%rd724, %rd723, %rd661;
	st.u64 	[%rd724+160], %rd722;
	mul.wide.u32 	%rd725, %r90, 8;
	add.s64 	%rd726, %rd6, %rd725;
	ld.global.f64 	%fd105, [%rd726];
	ld.global.u64 	%rd727, [%rd22];
	add.s64 	%rd728, %rd727, %rd661;
	st.f64 	[%rd728+176], %fd105;
	add.s64 	%rd729, %rd5, %rd725;
	ld.global.f64 	%fd106, [%rd729];
	ld.global.u64 	%rd730, [%rd22];
	add.s64 	%rd731, %rd730, %rd661;
	st.f64 	[%rd731+168], %fd106;
	add.s64 	%rd732, %rd7, %rd725;
	ld.global.u64 	%rd733, [%rd732];
	ld.global.u64 	%rd734, [%rd22];
	add.s64 	%rd735, %rd734, %rd661;
	st.u64 	[%rd735+184], %rd733;
	add.s64 	%rd839, %rd839, 8;
	add.s64 	%rd736, %rd24, %rd839;
	add.s64 	%rd838, %rd838, 192;
	add.s32 	%r109, %r109, 8;
	setp.ne.s64 	%p33, %rd736, 0;
	@%p33 bra 	$L__BB2_16;
$L__BB2_17:
	setp.eq.s64 	%p34, %rd9, 0;
	@%p34 bra 	$L__BB2_54;
	setp.lt.u64 	%p35, %rd9, 4;
	@%p35 bra 	$L__BB2_20;
	cvt.u32.u64 	%r97, %rd841;
	add.s32 	%r98, %r8, %r97;
	mul.wide.u32 	%rd737, %r98, 8;
	add.s64 	%rd738, %rd6, %rd737;
	ld.global.f64 	%fd107, [%rd738];
	ld.global.u64 	%rd739, [%rd22];
	mul.lo.s64 	%rd740, %rd841, 24;
	add.s64 	%rd741, %rd739, %rd740;
	st.f64 	[%rd741+8], %fd107;
	add.s64 	%rd742, %rd5, %rd737;
	ld.global.f64 	%fd108, [%rd742];
	ld.global.u64 	%rd743, [%rd22];
	add.s64 	%rd744, %rd743, %rd740;
	st.f64 	[%rd744], %fd108;
	add.s64 	%rd745, %rd7, %rd737;
	ld.global.u64 	%rd746, [%rd745];
	ld.global.u64 	%rd747, [%rd22];
	add.s64 	%rd748, %rd747, %rd740;
	st.u64 	[%rd748+16], %rd746;
	and.b64  	%rd749, %rd841, 4294967295;
	add.s32 	%r99, %r98, 1;
	mul.wide.u32 	%rd750, %r99, 8;
	add.s64 	%rd751, %rd6, %rd750;
	ld.global.f64 	%fd109, [%rd751];
	ld.global.u64 	%rd752, [%rd22];
	mul.lo.s64 	%rd753, %rd749, 24;
	add.s64 	%rd754, %rd752, %rd753;
	st.f64 	[%rd754+32], %fd109;
	add.s64 	%rd755, %rd5, %rd750;
	ld.global.f64 	%fd110, [%rd755];
	ld.global.u64 	%rd756, [%rd22];
	add.s64 	%rd757, %rd756, %rd753;
	st.f64 	[%rd757+24], %fd110;
	add.s64 	%rd758, %rd7, %rd750;
	ld.global.u64 	%rd759, [%rd758];
	ld.global.u64 	%rd760, [%rd22];
	add.s64 	%rd761, %rd760, %rd753;
	st.u64 	[%rd761+40], %rd759;
	add.s32 	%r100, %r98, 2;
	mul.wide.u32 	%rd762, %r100, 8;
	add.s64 	%rd763, %rd6, %rd762;
	ld.global.f64 	%fd111, [%rd763];
	ld.global.u64 	%rd764, [%rd22];
	add.s64 	%rd765, %rd764, %rd753;
	st.f64 	[%rd765+56], %fd111;
	add.s64 	%rd766, %rd5, %rd762;
	ld.global.f64 	%fd112, [%rd766];
	ld.global.u64 	%rd767, [%rd22];
	add.s64 	%rd768, %rd767, %rd753;
	st.f64 	[%rd768+48], %fd112;
	add.s64 	%rd769, %rd7, %rd762;
	ld.global.u64 	%rd770, [%rd769];
	ld.global.u64 	%rd771, [%rd22];
	add.s64 	%rd772, %rd771, %rd753;
	st.u64 	[%rd772+64], %rd770;
	add.s32 	%r101, %r98, 3;
	mul.wide.u32 	%rd773, %r101, 8;
	add.s64 	%rd774, %rd6, %rd773;
	ld.global.f64 	%fd113, [%rd774];
	ld.global.u64 	%rd775, [%rd22];
	add.s64 	%rd776, %rd775, %rd753;
	st.f64 	[%rd776+80], %fd113;
	add.s64 	%rd777, %rd5, %rd773;
	ld.global.f64 	%fd114, [%rd777];
	ld.global.u64 	%rd778, [%rd22];
	add.s64 	%rd779, %rd778, %rd753;
	st.f64 	[%rd779+72], %fd114;
	add.s64 	%rd780, %rd7, %rd773;
	ld.global.u64 	%rd781, [%rd780];
	ld.global.u64 	%rd782, [%rd22];
	add.s64 	%rd783, %rd782, %rd753;
	st.u64 	[%rd783+88], %rd781;
	add.s64 	%rd784, %rd841, 4;
	and.b64  	%rd841, %rd784, 4294967295;
$L__BB2_20:
	setp.eq.s64 	%p36, %rd10, 0;
	@%p36 bra 	$L__BB2_54;
	and.b64  	%rd785, %rd67, 3;
	setp.eq.s64 	%p37, %rd785, 1;
	@%p37 bra 	$L__BB2_23;
	cvt.u32.u64 	%r102, %rd841;
	add.s32 	%r103, %r8, %r102;
	mul.wide.u32 	%rd786, %r103, 8;
	add.s64 	%rd787, %rd6, %rd786;
	ld.global.f64 	%fd115, [%rd787];
	ld.global.u64 	%rd788, [%rd22];
	mul.lo.s64 	%rd789, %rd841, 24;
	add.s64 	%rd790, %rd788, %rd789;
	st.f64 	[%rd790+8], %fd115;
	add.s64 	%rd791, %rd5, %rd786;
	ld.global.f64 	%fd116, [%rd791];
	ld.global.u64 	%rd792, [%rd22];
	add.s64 	%rd793, %rd792, %rd789;
	st.f64 	[%rd793], %fd116;
	add.s64 	%rd794, %rd7, %rd786;
	ld.global.u64 	%rd795, [%rd794];
	ld.global.u64 	%rd796, [%rd22];
	add.s64 	%rd797, %rd796, %rd789;
	st.u64 	[%rd797+16], %rd795;
	and.b64  	%rd798, %rd841, 4294967295;
	add.s32 	%r104, %r103, 1;
	mul.wide.u32 	%rd799, %r104, 8;
	add.s64 	%rd800, %rd6, %rd799;
	ld.global.f64 	%fd117, [%rd800];
	ld.global.u64 	%rd801, [%rd22];
	mul.lo.s64 	%rd802, %rd798, 24;
	add.s64 	%rd803, %rd801, %rd802;
	st.f64 	[%rd803+32], %fd117;
	add.s64 	%rd804, %rd5, %rd799;
	ld.global.f64 	%fd118, [%rd804];
	ld.global.u64 	%rd805, [%rd22];
	add.s64 	%rd806, %rd805, %rd802;
	st.f64 	[%rd806+24], %fd118;
	add.s64 	%rd807, %rd7, %rd799;
	ld.global.u64 	%rd808, [%rd807];
	ld.global.u64 	%rd809, [%rd22];
	add.s64 	%rd810, %rd809, %rd802;
	st.u64 	[%rd810+40], %rd808;
	add.s64 	%rd811, %rd841, 2;
	and.b64  	%rd841, %rd811, 4294967295;
$L__BB2_23:
	and.b64  	%rd812, %rd67, 1;
	setp.eq.b64 	%p38, %rd812, 1;
	not.pred 	%p39, %p38;
	@%p39 bra 	$L__BB2_54;
	cvt.u32.u64 	%r105, %rd841;
	add.s32 	%r106, %r8, %r105;
	mul.wide.u32 	%rd813, %r106, 8;
	add.s64 	%rd814, %rd6, %rd813;
	ld.global.f64 	%fd119, [%rd814];
	ld.global.u64 	%rd815, [%rd22];
	mul.lo.s64 	%rd816, %rd841, 24;
	add.s64 	%rd817, %rd815, %rd816;
	st.f64 	[%rd817+8], %fd119;
	add.s64 	%rd818, %rd5, %rd813;
	ld.global.f64 	%fd120, [%rd818];
	ld.global.u64 	%rd819, [%rd22];
	add.s64 	%rd820, %rd819, %rd816;
	st.f64 	[%rd820], %fd120;
	add.s64 	%rd821, %rd7, %rd813;
	ld.global.u64 	%rd822, [%rd821];
	ld.global.u64 	%rd823, [%rd22];
	add.s64 	%rd824, %rd823, %rd816;
	st.u64 	[%rd824+16], %rd822;
	bra.uni 	$L__BB2_54;
$L__BB2_25:
	cvta.to.global.u64 	%rd35, %rd68;
	cvta.to.global.u64 	%rd36, %rd70;
	cvta.to.global.u64 	%rd37, %rd71;
	cvta.to.global.u64 	%rd38, %rd72;
	mov.u32 	%r13, %tid.x;
	cvt.s64.s32 	%rd39, %rd2;
	cvt.u32.u64 	%r14, %rd1;
	add.s32 	%r15, %r26, %r14;
	mul.lo.s64 	%rd40, %rd67, 24;
	setp.ne.s64 	%p2, %rd67, 0;
	@%p2 bra 	$L__BB2_30;
	cvt.u64.u32 	%rd445, %r13;
	setp.le.s64 	%p21, %rd39, %rd445;
	@%p21 bra 	$L__BB2_28;
	add.s32 	%r66, %r15, %r13;
	{ // callseq 2, 0
	.param .b64 param0;
	st.param.b64 	[param0], %rd40;
	.param .b64 retval0;
	call.uni (retval0), 
	malloc, 
	(
	param0
	);
	ld.param.b64 	%rd446, [retval0];
	} // callseq 2
	mul.wide.u32 	%rd448, %r66, 16;
	add.s64 	%rd449, %rd35, %rd448;
	st.global.u64 	[%rd449+8], %rd446;
$L__BB2_28:
	add.s32 	%r16, %r13, 256;
	cvt.u64.u32 	%rd450, %r16;
	setp.le.s64 	%p22, %rd39, %rd450;
	@%p22 bra 	$L__BB2_54;
	add.s32 	%r67, %r15, %r16;
	{ // callseq 3, 0
	.param .b64 param0;
	st.param.b64 	[param0], %rd40;
	.param .b64 retval0;
	call.uni (retval0), 
	malloc, 
	(
	param0
	);
	ld.param.b64 	%rd451, [retval0];
	} // callseq 3
	mul.wide.u32 	%rd453, %r67, 16;
	add.s64 	%rd454, %rd35, %rd453;
	st.global.u64 	[%rd454+8], %rd451;
	bra.uni 	$L__BB2_54;
$L__BB2_30:
	and.b64  	%rd41, %rd67, 3;
	cvt.u64.u32 	%rd74, %r13;
	setp.le.s64 	%p3, %rd39, %rd74;
	@%p3 bra 	$L__BB2_42;
	add.s32 	%r17, %r15, %r13;
	{ // callseq 0, 0
	.param .b64 param0;
	st.param.b64 	[param0], %rd40;
	.param .b64 retval0;
	call.uni (retval0), 
	malloc, 
	(
	param0
	);
	ld.param.b64 	%rd76, [retval0];
	} // callseq 0
	mul.wide.u32 	%rd78, %r17, 16;
	add.s64 	%rd79, %rd35, %rd78;
	add.s64 	%rd42, %rd79, 8;
	st.global.u64 	[%rd79+8], %rd76;
	setp.lt.u64 	%p4, %rd67, 8;
	mov.b64 	%rd846, 0;
	@%p4 bra 	$L__BB2_34;
	add.s32 	%r28, %r26, %r13;
	add.s32 	%r29, %r28, %r14;
	add.s32 	%r110, %r29, 3;
	mov.b64 	%rd843, 0;
	mov.u64 	%rd844, %rd843;
$L__BB2_33:
	.pragma "nounroll";
	and.b64  	%rd846, %rd67, -8;
	add.s32 	%r30, %r110, -3;
	mul.wide.u32 	%rd81, %r30, 8;
	add.s64 	%rd82, %rd37, %rd81;
	ld.global.f64 	%fd1, [%rd82];
	ld.global.u64 	%rd83, [%rd42];
	add.s64 	%rd84, %rd83, %rd843;
	st.f64 	[%rd84+8], %fd1;
	add.s64 	%rd85, %rd36, %rd81;
	ld.global.f64 	%fd2, [%rd85];
	ld.global.u64 	%rd86, [%rd42];
	add.s64 	%rd87, %rd86, %rd843;
	st.f64 	[%rd87], %fd2;
	add.s64 	%rd88, %rd38, %rd81;
	ld.global.u64 	%rd89, [%rd88];
	ld.global.u64 	%rd90, [%rd42];
	add.s64 	%rd91, %rd90, %rd843;
	st.u64 	[%rd91+16], %rd89;
	and.b64  	%rd92, %rd844, 4294967288;
	add.s32 	%r31, %r110, -2;
	mul.wide.u32 	%rd93, %r31, 8;
	add.s64 	%rd94, %rd37, %rd93;
	ld.global.f64 	%fd3, [%rd94];
	ld.global.u64 	%rd95, [%rd42];
	mul.lo.s64 	%rd96, %rd92, 24;
	add.s64 	%rd97, %rd95, %rd96;
	st.f64 	[%rd97+32], %fd3;
	add.s64 	%rd98, %rd36, %rd93;
	ld.global.f64 	%fd4, [%rd98];
	ld.global.u64 	%rd99, [%rd42];
	add.s64 	%rd100, %rd99, %rd96;
	st.f64 	[%rd100+24], %fd4;
	add.s64 	%rd101, %rd38, %rd93;
	ld.global.u64 	%rd102, [%rd101];
	ld.global.u64 	%rd103, [%rd42];
	add.s64 	%rd104, %rd103, %rd96;
	st.u64 	[%rd104+40], %rd102;
	add.s32 	%r32, %r110, -1;
	mul.wide.u32 	%rd105, %r32, 8;
	add.s64 	%rd106, %rd37, %rd105;
	ld.global.f64 	%fd5, [%rd106];
	ld.global.u64 	%rd107, [%rd42];
	add.s64 	%rd108, %rd107, %rd96;
	st.f64 	[%rd108+56], %fd5;
	add.s64 	%rd109, %rd36, %rd105;
	ld.global.f64 	%fd6, [%rd109];
	ld.global.u64 	%rd110, [%rd42];
	add.s64 	%rd111, %rd110, %rd96;
	st.f64 	[%rd111+48], %fd6;
	add.s64 	%rd112, %rd38, %rd105;
	ld.global.u64 	%rd113, [%rd112];
	ld.global.u64 	%rd114, [%rd42];
	add.s64 	%rd115, %rd114, %rd96;
	st.u64 	[%rd115+64], %rd113;
	add.s32 	%r33, %r110, 4;
	mul.wide.u32 	%rd116, %r110, 8;
	add.s64 	%rd117, %rd37, %rd116;
	ld.global.f64 	%fd7, [%rd117];
	ld.global.u64 	%rd118, [%rd42];
	add.s64 	%rd119, %rd118, %rd96;
	st.f64 	[%rd119+80], %fd7;
	add.s64 	%rd120, %rd36, %rd116;
	ld.global.f64 	%fd8, [%rd120];
	ld.global.u64 	%rd121, [%rd42];
	add.s64 	%rd122, %rd121, %rd96;
	st.f64 	[%rd122+72], %fd8;
	add.s64 	%rd123, %rd38, %rd116;
	ld.global.u64 	%rd124, [%rd123];
	ld.global.u64 	%rd125, [%rd42];
	add.s64 	%rd126, %rd125, %rd96;
	st.u64 	[%rd126+88], %rd124;
	add.s32 	%r34, %r110, 1;
	mul.wide.u32 	%rd127, %r34, 8;
	add.s64 	%rd128, %rd37, %rd127;
	ld.global.f64 	%fd9, [%rd128];
	ld.global.u64 	%rd129, [%rd42];
	add.s64 	%rd130, %rd129, %rd96;
	st.f64 	[%rd130+104], %fd9;
	add.s64 	%rd131, %rd36, %rd127;
	ld.global.f64 	%fd10, [%rd131];
	ld.global.u64 	%rd132, [%rd42];
	add.s64 	%rd133, %rd132, %rd96;
	st.f64 	[%rd133+96], %fd10;
	add.s64 	%rd134, %rd38, %rd127;
	ld.global.u64 	%rd135, [%rd134];
	ld.global.u64 	%rd136, [%rd42];
	add.s64 	%rd137, %rd136, %rd96;
	st.u64 	[%rd137+112], %rd135;
	add.s32 	%r35, %r110, 2;
	mul.wide.u32 	%rd138, %r35, 8;
	add.s64 	%rd139, %rd37, %rd138;
	ld.global.f64 	%fd11, [%rd139];
	ld.global.u64 	%rd140, [%rd42];
	add.s64 	%rd141, %rd140, %rd96;
	st.f64 	[%rd141+128], %fd11;
	add.s64 	%rd142, %rd36, %rd138;
	ld.global.f64 	%fd12, [%rd142];
	ld.global.u64 	%rd143, [%rd42];
	add.s64 	%rd144, %rd143, %rd96;
	st.f64 	[%rd144+120], %fd12;
	add.s64 	%rd145, %rd38, %rd138;
	ld.global.u64 	%rd146, [%rd145];
	ld.global.u64 	%rd147, [%rd42];
	add.s64 	%rd148, %rd147, %rd96;
	st.u64 	[%rd148+136], %rd146;
	add.s32 	%r36, %r110, 3;
	mul.wide.u32 	%rd149, %r36, 8;
	add.s64 	%rd150, %rd37, %rd149;
	ld.global.f64 	%fd13, [%rd150];
	ld.global.u64 	%rd151, [%rd42];
	add.s64 	%rd152, %rd151, %rd96;
	st.f64 	[%rd152+152], %fd13;
	add.s64 	%rd153, %rd36, %rd149;
	ld.global.f64 	%fd14, [%rd153];
	ld.global.u64 	%rd154, [%rd42];
	add.s64 	%rd155, %rd154, %rd96;
	st.f64 	[%rd155+144], %fd14;
	add.s64 	%rd156, %rd38, %rd149;
	ld.global.u64 	%rd157, [%rd156];
	ld.global.u64 	%rd158, [%rd42];
	add.s64 	%rd159, %rd158, %rd96;
	st.u64 	[%rd159+160], %rd157;
	mul.wide.u32 	%rd160, %r33, 8;
	add.s64 	%rd161, %rd37, %rd160;
	ld.global.f64 	%fd15, [%rd161];
	ld.global.u64 	%rd162, [%rd42];
	add.s64 	%rd163, %rd162, %rd96;
	st.f64 	[%rd163+176], %fd15;
	add.s64 	%rd164, %rd36, %rd160;
	ld.global.f64 	%fd16, [%rd164];
	ld.global.u64 	%rd165, [%rd42];
	add.s64 	%rd166, %rd165, %rd96;
	st.f64 	[%rd166+168], %fd16;
	add.s64 	%rd167, %rd38, %rd160;
	ld.global.u64 	%rd168, [%rd167];
	ld.global.u64 	%rd169, [%rd42];
	add.s64 	%rd170, %rd169, %rd96;
	st.u64 	[%rd170+184], %rd168;
	add.s64 	%rd844, %rd844, 8;
	sub.s64 	%rd171, %rd844, %rd846;
	add.s32 	%r110, %r110, 8;
	add.s64 	%rd843, %rd843, 192;
	setp.ne.s64 	%p5, %rd171, 0;
	@%p5 bra 	$L__BB2_33;
$L__BB2_34:
	and.b64  	%rd49, %rd67, 7;
	setp.eq.s64 	%p6, %rd49, 0;
	@%p6 bra 	$L__BB2_42;
	setp.lt.u64 	%p7, %rd49, 4;
	@%p7 bra 	$L__BB2_37;
	cvt.u32.u64 	%r37, %rd846;
	add.s32 	%r38, %r17, %r37;
	mul.wide.u32 	%rd172, %r38, 8;
	add.s64 	%rd173, %rd37, %rd172;
	ld.global.f64 	%fd17, [%rd173];
	ld.global.u64 	%rd174, [%rd42];
	mul.lo.s64 	%rd175, %rd846, 24;
	add.s64 	%rd176, %rd174, %rd175;
	st.f64 	[%rd176+8], %fd17;
	add.s64 	%rd177, %rd36, %rd172;
	ld.global.f64 	%fd18, [%rd177];
	ld.global.u64 	%rd178, [%rd42];
	add.s64 	%rd179, %rd178, %rd175;
	st.f64 	[%rd179], %fd18;
	add.s64 	%rd180, %rd38, %rd172;
	ld.global.u64 	%rd181, [%rd180];
	ld.global.u64 	%rd182, [%rd42];
	add.s64 	%rd183, %rd182, %rd175;
	st.u64 	[%rd183+16], %rd181;
	and.b64  	%rd184, %rd846, 4294967295;
	add.s32 	%r39, %r38, 1;
	mul.wide.u32 	%rd185, %r39, 8;
	add.s64 	%rd186, %rd37, %rd185;
	ld.global.f64 	%fd19, [%rd186];
	ld.global.u64 	%rd187, [%rd42];
	mul.lo.s64 	%rd188, %rd184, 24;
	add.s64 	%rd189, %rd187, %rd188;
	st.f64 	[%rd189+32], %fd19;
	add.s64 	%rd190, %rd36, %rd185;
	ld.global.f64 	%fd20, [%rd190];
	ld.global.u64 	%rd191, [%rd42];
	add.s64 	%rd192, %rd191, %rd188;
	st.f64 	[%rd192+24], %fd20;
	add.s64 	%rd193, %rd38, %rd185;
	ld.global.u64 	%rd194, [%rd193];
	ld.global.u64 	%rd195, [%rd42];
	add.s64 	%rd196, %rd195, %rd188;
	st.u64 	[%rd196+40], %rd194;
	add.s32 	%r40, %r38, 2;
	mul.wide.u32 	%rd197, %r40, 8;
	add.s64 	%rd198, %rd37, %rd197;
	ld.global.f64 	%fd21, [%rd198];
	ld.global.u64 	%rd199, [%rd42];
	add.s64 	%rd200, %rd199, %rd188;
	st.f64 	[%rd200+56], %fd21;
	add.s64 	%rd201, %rd36, %rd197;
	ld.global.f64 	%fd22, [%rd201];
	ld.global.u64 	%rd202, [%rd42];
	add.s64 	%rd203, %rd202, %rd188;
	st.f64 	[%rd203+48], %fd22;
	add.s64 	%rd204, %rd38, %rd197;
	ld.global.u64 	%rd205, [%rd204];
	ld.global.u64 	%rd206, [%rd42];
	add.s64 	%rd207, %rd206, %rd188;
	st.u64 	[%rd207+64], %rd205;
	add.s32 	%r41, %r38, 3;
	mul.wide.u32 	%rd208, %r41, 8;
	add.s64 	%rd209, %rd37, %rd208;
	ld.global.f64 	%fd23, [%rd209];
	ld.global.u64 	%rd210, [%rd42];
	add.s64 	%rd211, %rd210, %rd188;
	st.f64 	[%rd211+80], %fd23;
	add.s64 	%rd212, %rd36, %rd208;
	ld.global.f64 	%fd24, [%rd212];
	ld.global.u64 	%rd213, [%rd42];
	add.s64 	%rd214, %rd213, %rd188;
	st.f64 	[%rd214+72], %fd24;
	add.s64 	%rd215, %rd38, %rd208;
	ld.global.u64 	%rd216, [%rd215];
	ld.global.u64 	%rd217, [%rd42];
	add.s64 	%rd218, %rd217, %rd188;
	st.u64 	[%rd218+88], %rd216;
	add.s64 	%rd219, %rd846, 4;
	and.b64  	%rd846, %rd219, 4294967295;
$L__BB2_37:
	setp.eq.s64 	%p8, %rd41, 0;
	@%p8 bra 	$L__BB2_42;
	setp.eq.s64 	%p9, %rd41, 1;
	@%p9 bra 	$L__BB2_40;
	cvt.u32.u64 	%r42, %rd846;
	add.s32 	%r43, %r17, %r42;
	mul.wide.u32 	%rd220, %r43, 8;
	add.s64 	%rd221, %rd37, %rd220;
	ld.global.f64 	%fd25, [%rd221];
	ld.global.u64 	%rd222, [%rd42];
	mul.lo.s64 	%rd223, %rd846, 24;
	add.s64 	%rd224, %rd222, %rd223;
	st.f64 	[%rd224+8], %fd25;
	add.s64 	%rd225, %rd36, %rd220;
	ld.global.f64 	%fd26, [%rd225];
	ld.global.u64 	%rd226, [%rd42];
	add.s64 	%rd227, %rd226, %rd223;
	st.f64 	[%rd227], %fd26;
	add.s64 	%rd228, %rd38, %rd220;
	ld.global.u64 	%rd229, [%rd228];
	ld.global.u64 	%rd230, [%rd42];
	add.s64 	%rd231, %rd230, %rd223;
	st.u64 	[%rd231+16], %rd229;
	and.b64  	%rd232, %rd846, 4294967295;
	add.s32 	%r44, %r43, 1;
	mul.wide.u32 	%rd233, %r44, 8;
	add.s64 	%rd234, %rd37, %rd233;
	ld.global.f64 	%fd27, [%rd234];
	ld.global.u64 	%rd235, [%rd42];
	mul.lo.s64 	%rd236, %rd232, 24;
	add.s64 	%rd237, %rd235, %rd236;
	st.f64 	[%rd237+32], %fd27;
	add.s64 	%rd238, %rd36, %rd233;
	ld.global.f64 	%fd28, [%rd238];
	ld.global.u64 	%rd239, [%rd42];
	add.s64 	%rd240, %rd239, %rd236;
	st.f64 	[%rd240+24], %fd28;
	add.s64 	%rd241, %rd38, %rd233;
	ld.global.u64 	%rd242, [%rd241];
	ld.global.u64 	%rd243, [%rd42];
	add.s64 	%rd244, %rd243, %rd236;
	st.u64 	[%rd244+40], %rd242;
	add.s64 	%rd245, %rd846, 2;
	and.b64  	%rd846, %rd245, 4294967295;
$L__BB2_40:
	and.b64  	%rd246, %rd67, 1;
	setp.eq.b64 	%p10, %rd246, 1;
	not.pred 	%p11, %p10;
	@%p11 bra 	$L__BB2_42;
	cvt.u32.u64 	%r45, %rd846;
	add.s32 	%r46, %r17, %r45;
	mul.wide.u32 	%rd247, %r46, 8;
	add.s64 	%rd248, %rd37, %rd247;
	ld.global.f64 	%fd29, [%rd248];
	ld.global.u64 	%rd249, [%rd42];
	mul.lo.s64 	%rd250, %rd846, 24;
	add.s64 	%rd251, %rd249, %rd250;
	st.f64 	[%rd251+8], %fd29;
	add.s64 	%rd252, %rd36, %rd247;
	ld.global.f64 	%fd30, [%rd252];
	ld.global.u64 	%rd253, [%rd42];
	add.s64 	%rd254, %rd253, %rd250;
	st.f64 	[%rd254], %fd30;
	add.s64 	%rd255, %rd38, %rd247;
	ld.global.u64 	%rd256, [%rd255];
	ld.global.u64 	%rd257, [%rd42];
	add.s64 	%rd258, %rd257, %rd250;
	st.u64 	[%rd258+16], %rd256;
$L__BB2_42:
	add.s32 	%r21, %r13, 256;
	cvt.u64.u32 	%rd259, %r21;
	setp.le.s64 	%p12, %rd39, %rd259;
	@%p12 bra 	$L__BB2_54;
	add.s32 	%r22, %r15, %r21;
	{ // callseq 1, 0
	.param .b64 param0;
	st.param.b64 	[param0], %rd40;
	.param .b64 retval0;
	call.uni (retval0), 
	malloc, 
	(
	param0
	);
	ld.param.b64 	%rd261, [retval0];
	} // callseq 1
	mul.wide.u32 	%rd263, %r22, 16;
	add.s64 	%rd264, %rd35, %rd263;
	add.s64 	%rd54, %rd264, 8;
	st.global.u64 	[%rd264+8], %rd261;
	setp.lt.u64 	%p13, %rd67, 8;
	mov.b64 	%rd851, 0;
	@%p13 bra 	$L__BB2_46;
	and.b64  	%rd851, %rd67, -8;
	neg.s64 	%rd56, %rd851;
	add.s32 	%r47, %r26, %r13;
	add.s32 	%r48, %r47, %r14;
	add.s32 	%r111, %r48, 256;
	mov.b64 	%rd848, 0;
	mov.u64 	%rd849, %rd848;
$L__BB2_45:
	.pragma "nounroll";
	add.s32 	%r49, %r111, 7;
	mul.wide.u32 	%rd266, %r111, 8;
	add.s64 	%rd267, %rd37, %rd266;
	ld.global.f64 	%fd31, [%rd267];
	ld.global.u64 	%rd268, [%rd54];
	add.s64 	%rd269, %rd268, %rd848;
	st.f64 	[%rd269+8], %fd31;
	add.s64 	%rd270, %rd36, %rd266;
	ld.global.f64 	%fd32, [%rd270];
	ld.global.u64 	%rd271, [%rd54];
	add.s64 	%rd272, %rd271, %rd848;
	st.f64 	[%rd272], %fd32;
	add.s64 	%rd273, %rd38, %rd266;
	ld.global.u64 	%rd274, [%rd273];
	ld.global.u64 	%rd275, [%rd54];
	add.s64 	%rd276, %rd275, %rd848;
	st.u64 	[%rd276+16], %rd274;
	and.b64  	%rd277, %rd849, 4294967288;
	add.s32 	%r50, %r111, 1;
	mul.wide.u32 	%rd278, %r50, 8;
	add.s64 	%rd279, %rd37, %rd278;
	ld.global.f64 	%fd33, [%rd279];
	ld.global.u64 	%rd280, [%rd54];
	mul.lo.s64 	%rd281, %rd277, 24;
	add.s64 	%rd282, %rd280, %rd281;
	st.f64 	[%rd282+32], %fd33;
	add.s64 	%rd283, %rd36, %rd278;
	ld.global.f64 	%fd34, [%rd283];
	ld.global.u64 	%rd284, [%rd54];
	add.s64 	%rd285, %rd284, %rd281;
	st.f64 	[%rd285+24], %fd34;
	add.s64 	%rd286, %rd38, %rd278;
	ld.global.u64 	%rd287, [%rd286];
	ld.global.u64 	%rd288, [%rd54];
	add.s64 	%rd289, %rd288, %rd281;
	st.u64 	[%rd289+40], %rd287;
	add.s32 	%r51, %r111, 2;
	mul.wide.u32 	%rd290, %r51, 8;
	add.s64 	%rd291, %rd37, %rd290;
	ld.global.f64 	%fd35, [%rd291];
	ld.global.u64 	%rd292, [%rd54];
	add.s64 	%rd293, %rd292, %rd281;
	st.f64 	[%rd293+56], %fd35;
	add.s64 	%rd294, %rd36, %rd290;
	ld.global.f64 	%fd36, [%rd294];
	ld.global.u64 	%rd295, [%rd54];
	add.s64 	%rd296, %rd295, %rd281;
	st.f64 	[%rd296+48], %fd36;
	add.s64 	%rd297, %rd38, %rd290;
	ld.global.u64 	%rd298, [%rd297];
	ld.global.u64 	%rd299, [%rd54];
	add.s64 	%rd300, %rd299, %rd281;
	st.u64 	[%rd300+64], %rd298;
	add.s32 	%r52, %r111, 3;
	mul.wide.u32 	%rd301, %r52, 8;
	add.s64 	%rd302, %rd37, %rd301;
	ld.global.f64 	%fd37, [%rd302];
	ld.global.u64 	%rd303, [%rd54];
	add.s64 	%rd304, %rd303, %rd281;
	st.f64 	[%rd304+80], %fd37;
	add.s64 	%rd305, %rd36, %rd301;
	ld.global.f64 	%fd38, [%rd305];
	ld.global.u64 	%rd306, [%rd54];
	add.s64 	%rd307, %rd306, %rd281;
	st.f64 	[%rd307+72], %fd38;
	add.s64 	%rd308, %rd38, %rd301;
	ld.global.u64 	%rd309, [%rd308];
	ld.global.u64 	%rd310, [%rd54];
	add.s64 	%rd311, %rd310, %rd281;
	st.u64 	[%rd311+88], %rd309;
	add.s32 	%r53, %r111, 4;
	mul.wide.u32 	%rd312, %r53, 8;
	add.s64 	%rd313, %rd37, %rd312;
	ld.global.f64 	%fd39, [%rd313];
	ld.global.u64 	%rd314, [%rd54];
	add.s64 	%rd315, %rd314, %rd281;
	st.f64 	[%rd315+104], %fd39;
	add.s64 	%rd316, %rd36, %rd312;
	ld.global.f64 	%fd40, [%rd316];
	ld.global.u64 	%rd317, [%rd54];
	add.s64 	%rd318, %rd317, %rd281;
	st.f64 	[%rd318+96], %fd40;
	add.s64 	%rd319, %rd38, %rd312;
	ld.global.u64 	%rd320, [%rd319];
	ld.global.u64 	%rd321, [%rd54];
	add.s64 	%rd322, %rd321, %rd281;
	st.u64 	[%rd322+112], %rd320;
	add.s32 	%r54, %r111, 5;
	mul.wide.u32 	%rd323, %r54, 8;
	add.s64 	%rd324, %rd37, %rd323;
	ld.global.f64 	%fd41, [%rd324];
	ld.global.u64 	%rd325, [%rd54];
	add.s64 	%rd326, %rd325, %rd281;
	st.f64 	[%rd326+128], %fd41;
	add.s64 	%rd327, %rd36, %rd323;
	ld.global.f64 	%fd42, [%rd327];
	ld.global.u64 	%rd328, [%rd54];
	add.s64 	%rd329, %rd328, %rd281;
	st.f64 	[%rd329+120], %fd42;
	add.s64 	%rd330, %rd38, %rd323;
	ld.global.u64 	%rd331, [%rd330];
	ld.global.u64 	%rd332, [%rd54];
	add.s64 	%rd333, %rd332, %rd281;
	st.u64 	[%rd333+136], %rd331;
	add.s32 	%r55, %r111, 6;
	mul.wide.u32 	%rd334, %r55, 8;
	add.s64 	%rd335, %rd37, %rd334;
	ld.global.f64 	%fd43, [%rd335];
	ld.global.u64 	%rd336, [%rd54];
	add.s64 	%rd337, %rd336, %rd281;
	st.f64 	[%rd337+152], %fd43;
	add.s64 	%rd338, %rd36, %rd334;
	ld.global.f64 	%fd44, [%rd338];
	ld.global.u64 	%rd339, [%rd54];
	add.s64 	%rd340, %rd339, %rd281;
	st.f64 	[%rd340+144], %fd44;
	add.s64 	%rd341, %rd38, %rd334;
	ld.global.u64 	%rd342, [%rd341];
	ld.global.u64 	%rd343, [%rd54];
	add.s64 	%rd344, %rd343, %rd281;
	st.u64 	[%rd344+160], %rd342;
	mul.wide.u32 	%rd345, %r49, 8;
	add.s64 	%rd346, %rd37, %rd345;
	ld.global.f64 	%fd45, [%rd346];
	ld.global.u64 	%rd347, [%rd54];
	add.s64 	%rd348, %rd347, %rd281;
	st.f64 	[%rd348+176], %fd45;
	add.s64 	%rd349, %rd36, %rd345;
	ld.global.f64 	%fd46, [%rd349];
	ld.global.u64 	%rd350, [%rd54];
	add.s64 	%rd351, %rd350, %rd281;
	st.f64 	[%rd351+168], %fd46;
	add.s64 	%rd352, %rd38, %rd345;
	ld.global.u64 	%rd353, [%rd352];
	ld.global.u64 	%rd354, [%rd54];
	add.s64 	%rd355, %rd354, %rd281;
	st.u64 	[%rd355+184], %rd353;
	add.s64 	%rd849, %rd849, 8;
	add.s64 	%rd356, %rd56, %rd849;
	add.s64 	%rd848, %rd848, 192;
	add.s32 	%r111, %r111, 8;
	setp.ne.s64 	%p14, %rd356, 0;
	@%p14 bra 	$L__BB2_45;
$L__BB2_46:
	and.b64  	%rd62, %rd67, 7;
	setp.eq.s64 	%p15, %rd62, 0;
	@%p15 bra 	$L__BB2_54;
	setp.lt.u64 	%p16, %rd62, 4;
	@%p16 bra 	$L__BB2_49;
	cvt.u32.u64 	%r56, %rd851;
	add.s32 	%r57, %r22, %r56;
	mul.wide.u32 	%rd357, %r57, 8;
	add.s64 	%rd358, %rd37, %rd357;
	ld.global.f64 	%fd47, [%rd358];
	ld.global.u64 	%rd359, [%rd54];
	mul.lo.s64 	%rd360, %rd851, 24;
	add.s64 	%rd361, %rd359, %rd360;
	st.f64 	[%rd361+8], %fd47;
	add.s64 	%rd362, %rd36, %rd357;
	ld.global.f64 	%fd48, [%rd362];
	ld.global.u64 	%rd363, [%rd54];
	add.s64 	%rd364, %rd363, %rd360;
	st.f64 	[%rd364], %fd48;
	add.s64 	%rd365, %rd38, %rd357;
	ld.global.u64 	%rd366, [%rd365];
	ld.global.u64 	%rd367, [%rd54];
	add.s64 	%rd368, %rd367, %rd360;
	st.u64 	[%rd368+16], %rd366;
	and.b64  	%rd369, %rd851, 4294967295;
	add.s32 	%r58, %r57, 1;
	mul.wide.u32 	%rd370, %r58, 8;
	add.s64 	%rd371, %rd37, %rd370;
	ld.global.f64 	%fd49, [%rd371];
	ld.global.u64 	%rd372, [%rd54];
	mul.lo.s64 	%rd373, %rd369, 24;
	add.s64 	%rd374, %rd372, %rd373;
	st.f64 	[%rd374+32], %fd49;
	add.s64 	%rd375, %rd36, %rd370;
	ld.global.f64 	%fd50, [%rd375];
	ld.global.u64 	%rd376, [%rd54];
	add.s64 	%rd377, %rd376, %rd373;
	st.f64 	[%rd377+24], %fd50;
	add.s64 	%rd378, %rd38, %rd370;
	ld.global.u64 	%rd379, [%rd378];
	ld.global.u64 	%rd380, [%rd54];
	add.s64 	%rd381, %rd380, %rd373;
	st.u64 	[%rd381+40], %rd379;
	add.s32 	%r59, %r57, 2;
	mul.wide.u32 	%rd382, %r59, 8;
	add.s64 	%rd383, %rd37, %rd382;
	ld.global.f64 	%fd51, [%rd383];
	ld.global.u64 	%rd384, [%rd54];
	add.s64 	%rd385, %rd384, %rd373;
	st.f64 	[%rd385+56], %fd51;
	add.s64 	%rd386, %rd36, %rd382;
	ld.global.f64 	%fd52, [%rd386];
	ld.global.u64 	%rd387, [%rd54];
	add.s64 	%rd388, %rd387, %rd373;
	st.f64 	[%rd388+48], %fd52;
	add.s64 	%rd389, %rd38, %rd382;
	ld.global.u64 	%rd390, [%rd389];
	ld.global.u64 	%rd391, [%rd54];
	add.s64 	%rd392, %rd391, %rd373;
	st.u64 	[%rd392+64], %rd390;
	add.s32 	%r60, %r57, 3;
	mul.wide.u32 	%rd393, %r60, 8;
	add.s64 	%rd394, %rd37, %rd393;
	ld.global.f64 	%fd53, [%rd394];
	ld.global.u64 	%rd395, [%rd54];
	add.s64 	%rd396, %rd395, %rd373;
	st.f64 	[%rd396+80], %fd53;
	add.s64 	%rd397, %rd36, %rd393;
	ld.global.f64 	%fd54, [%rd397];
	ld.global.u64 	%rd398, [%rd54];
	add.s64 	%rd399, %rd398, %rd373;
	st.f64 	[%rd399+72], %fd54;
	add.s64 	%rd400, %rd38, %rd393;
	ld.global.u64 	%rd401, [%rd400];
	ld.global.u64 	%rd402, [%rd54];
	add.s64 	%rd403, %rd402, %rd373;
	st.u64 	[%rd403+88], %rd401;
	add.s64 	%rd404, %rd851, 4;
	and.b64  	%rd851, %rd404, 4294967295;
$L__BB2_49:
	setp.eq.s64 	%p17, %rd41, 0;
	@%p17 bra 	$L__BB2_54;
	and.b64  	%rd405, %rd67, 3;
	setp.eq.s64 	%p18, %rd405, 1;
	@%p18 bra 	$L__BB2_52;
	cvt.u32.u64 	%r61, %rd851;
	add.s32 	%r62, %r22, %r61;
	mul.wide.u32 	%rd406, %r62, 8;
	add.s64 	%rd407, %rd37, %rd406;
	ld.global.f64 	%fd55, [%rd407];
	ld.global.u64 	%rd408, [%rd54];
	mul.lo.s64 	%rd409, %rd851, 24;
	add.s64 	%rd410, %rd408, %rd409;
	st.f64 	[%rd410+8], %fd55;
	add.s64 	%rd411, %rd36, %rd406;
	ld.global.f64 	%fd56, [%rd411];
	ld.global.u64 	%rd412, [%rd54];
	add.s64 	%rd413, %rd412, %rd409;
	st.f64 	[%rd413], %fd56;
	add.s64 	%rd414, %rd38, %rd406;
	ld.global.u64 	%rd415, [%rd414];
	ld.global.u64 	%rd416, [%rd54];
	add.s64 	%rd417, %rd416, %rd409;
	st.u64 	[%rd417+16], %rd415;
	and.b64  	%rd418, %rd851, 4294967295;
	add.s32 	%r63, %r62, 1;
	mul.wide.u32 	%rd419, %r63, 8;
	add.s64 	%rd420, %rd37, %rd419;
	ld.global.f64 	%fd57, [%rd420];
	ld.global.u64 	%rd421, [%rd54];
	mul.lo.s64 	%rd422, %rd418, 24;
	add.s64 	%rd423, %rd421, %rd422;
	st.f64 	[%rd423+32], %fd57;
	add.s64 	%rd424, %rd36, %rd419;
	ld.global.f64 	%fd58, [%rd424];
	ld.global.u64 	%rd425, [%rd54];
	add.s64 	%rd426, %rd425, %rd422;
	st.f64 	[%rd426+24], %fd58;
	add.s64 	%rd427, %rd38, %rd419;
	ld.global.u64 	%rd428, [%rd427];
	ld.global.u64 	%rd429, [%rd54];
	add.s64 	%rd430, %rd429, %rd422;
	st.u64 	[%rd430+40], %rd428;
	add.s64 	%rd431, %rd851, 2;
	and.b64  	%rd851, %rd431, 4294967295;
$L__BB2_52:
	and.b64  	%rd432, %rd67, 1;
	setp.eq.b64 	%p19, %rd432, 1;
	not.pred 	%p20, %p19;
	@%p20 bra 	$L__BB2_54;
	cvt.u32.u64 	%r64, %rd851;
	add.s32 	%r65, %r22, %r64;
	mul.wide.u32 	%rd433, %r65, 8;
	add.s64 	%rd434, %rd37, %rd433;
	ld.global.f64 	%fd59, [%rd434];
	ld.global.u64 	%rd435, [%rd54];
	mul.lo.s64 	%rd436, %rd851, 24;
	add.s64 	%rd437, %rd435, %rd436;
	st.f64 	[%rd437+8], %fd59;
	add.s64 	%rd438, %rd36, %rd433;
	ld.global.f64 	%fd60, [%rd438];
	ld.global.u64 	%rd439, [%rd54];
	add.s64 	%rd440, %rd439, %rd436;
	st.f64 	[%rd440], %fd60;
	add.s64 	%rd441, %rd38, %rd433;
	ld.global.u64 	%rd442, [%rd441];
	ld.global.u64 	%rd443, [%rd54];
	add.s64 	%rd444, %rd443, %rd436;
	st.u64 	[%rd444+16], %rd442;
$L__BB2_54:
	ret;

}


// ===== COMPILED SASS (sm_100) =====

	.target	sm_100

	.elftype	@"ET_EXEC"


//--------------------- .note.nv.tkinfo           --------------------------
	.section	.note.nv.tkinfo,"",@"SHT_NOTE"
	.sectionflags	@"SHF_NOTE_NV_TKINFO"
	.tkinfo
        /*0018*/ 	.word	0x00000002
        /*0030*/ 	.string	""
        /*0030*/ 	.string	"ptxas"
        /*0030*/ 	.string	"Cuda compilation tools, release 13.0, V13.0.88"
        /*0030*/ 	.string	"Build cuda_13.0.r13.0/compiler.36424714_0"
        /*0030*/ 	.string	"-arch sm_100 -m 64 "



//--------------------- .note.nv.cuinfo           --------------------------
	.section	.note.nv.cuinfo,"",@"SHT_NOTE"
	.sectionflags	@"SHF_NOTE_NV_CUINFO"
        /*0018*/ 	.short	0x0002
        /*001a*/ 	.short	0x0064
        /*001c*/ 	.short	0x0082
	.zero		2


//--------------------- .nv.info                  --------------------------
	.section	.nv.info,"",@"SHT_CUDA_INFO"
	.align	4


	//----- nvinfo : EIATTR_REGCOUNT
	.align		4
        /*0000*/ 	.byte	0x04, 0x2f
        /*0002*/ 	.short	(.L_44 - .L_43)
	.align		4
.L_43:
        /*0004*/ 	.word	index@(_ZN3cub18CUB_300001_SM_10006detail11EmptyKernelIvEEvv)
        /*0008*/ 	.word	0x00000004


	//----- nvinfo : EIATTR_FRAME_SIZE
	.align		4
.L_44:
        /*000c*/ 	.byte	0x04, 0x11
        /*000e*/ 	.short	(.L_46 - .L_45)
	.align		4
.L_45:
        /*0010*/ 	.word	index@(_ZN3cub18CUB_300001_SM_10006detail11EmptyKernelIvEEvv)
        /*0014*/ 	.word	0x00000000


	//----- nvinfo : EIATTR_REGCOUNT
	.align		4
.L_46:
        /*0018*/ 	.byte	0x04, 0x2f
        /*001a*/ 	.short	(.L_48 - .L_47)
	.align		4
.L_47:
        /*001c*/ 	.word	index@(_ZN3cub18CUB_300001_SM_10006detail8for_each13static_kernelINS2_12policy_hub_t12policy_500_tEmN6thrust24THRUST_300001_SM_1000_NS8cuda_cub20__uninitialized_fill7functorINS7_10device_ptrI7swindowEESC_EEEEvT0_T1_)
        /*0020*/ 	.word	0x0000000b


	//----- nvinfo : EIATTR_FRAME_SIZE
	.align		4
.L_48:
        /*0024*/ 	.byte	0x04, 0x11
        /*0026*/ 	.short	(.L_50 - .L_49)
	.align		4
.L_49:
        /*0028*/ 	.word	index@(_ZN3cub18CUB_300001_SM_10006detail8for_each13static_kernelINS2_12policy_hub_t12policy_500_tEmN6thrust24THRUST_300001_SM_1000_NS8cuda_cub20__uninitialized_fill7functorINS7_10device_ptrI7swindowEESC_EEEEvT0_T1_)
        /*002c*/ 	.word	0x00000000


	//----- nvinfo : EIATTR_REGCOUNT
	.align		4
.L_50:
        /*0030*/ 	.byte	0x04, 0x2f
        /*0032*/ 	.short	(.L_52 - .L_51)
	.align		4
.L_51:
        /*0034*/ 	.word	index@(_ZN3cub18CUB_300001_SM_10006detail8for_each13static_kernelINS2_12policy_hub_t12policy_500_tElNS2_12op_wrapper_tIl5slideN6thrust24THRUST_300001_SM_1000_NS17counting_iteratorIjNS9_11use_defaultESB_SB_EEEEEEvT0_T1_)
        /*0038*/ 	.word	0x00000020


	//----- nvinfo : EIATTR_FRAME_SIZE
	.align		4
.L_52:
        /*003c*/ 	.byte	0x04, 0x11
        /*003e*/ 	.short	(.L_54 - .L_53)
	.align		4
.L_53:
        /*0040*/ 	.word	index@(_ZN3cub18CUB_300001_SM_10006detail8for_each13static_kernelINS2_12policy_hub_t12policy_500_tElNS2_12op_wrapper_tIl5slideN6thrust24THRUST_300001_SM_1000_NS17counting_iteratorIjNS9_11use_defaultESB_SB_EEEEEEvT0_T1_)
        /*0044*/ 	.word	0x00000000


	//----- nvinfo : EIATTR_MIN_STACK_SIZE
	.align		4
.L_54:
        /*0048*/ 	.byte	0x04, 0x12
        /*004a*/ 	.short	(.L_56 - .L_55)
	.align		4
.L_55:
        /*004c*/ 	.word	index@(_ZN3cub18CUB_300001_SM_10006detail8for_each13static_kernelINS2_12policy_hub_t12policy_500_tElNS2_12op_wrapper_tIl5slideN6thrust24THRUST_300001_SM_1000_NS17counting_iteratorIjNS9_11use_defaultESB_SB_EEEEEEvT0_T1_)
        /*0050*/ 	.word	0x00000000


	//----- nvinfo : EIATTR_MIN_STACK_SIZE
	.align		4
.L_56:
        /*0054*/ 	.byte	0x04, 0x12
        /*0056*/ 	.short	(.L_58 - .L_57)
	.align		4
.L_57:
        /*0058*/ 	.word	index@(_ZN3cub18CUB_300001_SM_10006detail8for_each13static_kernelINS2_12policy_hub_t12policy_500_tEmN6thrust24THRUST_300001_SM_1000_NS8cuda_cub20__uninitialized_fill7functorINS7_10device_ptrI7swindowEESC_EEEEvT0_T1_)
        /*005c*/ 	.word	0x00000000


	//----- nvinfo : EIATTR_MIN_STACK_SIZE
	.align		4
.L_58:
        /*0060*/ 	.byte	0x04, 0x12
        /*0062*/ 	.short	(.L_60 - .L_59)
	.align		4
.L_59:
        /*0064*/ 	.word	index@(_ZN3cub18CUB_300001_SM_10006detail11EmptyKernelIvEEvv)
        /*0068*/ 	.word	0x00000000
.L_60:


//--------------------- .nv.compat                --------------------------
	.section	.nv.compat,"",@"SHT_CUDA_COMPAT_INFO"
	.align	4
        /*0000*/ 	.byte	0x02, 0x09, 0x00, 0x00, 0x02, 0x02, 0x01, 0x00, 0x02, 0x05, 0x05, 0x00, 0x03, 0x07, 0x01, 0x01
        /*0010*/ 	.byte	0x02, 0x03, 0x00, 0x00, 0x02, 0x06, 0x01, 0x00, 0x04, 0x0b, 0x08, 0x00, 0x09, 0x00, 0x00, 0x00
        /*0020*/ 	.byte	0x00, 0x00, 0x00, 0x00


//--------------------- .nv.info._ZN3cub18CUB_300001_SM_10006detail8for_each13static_kernelINS2_12policy_hub_t12policy_500_tElNS2_12op_wrapper_tIl5slideN6thrust24THRUST_300001_SM_1000_NS17counting_iteratorIjNS9_11use_defaultESB_SB_EEEEEEvT0_T1_ --------------------------
	.section	.nv.info._ZN3cub18CUB_300001_SM_10006detail8for_each13static_kernelINS2_12policy_hub_t12policy_500_tElNS2_12op_wrapper_tIl5slideN6thrust24THRUST_300001_SM_1000_NS17counting_iteratorIjNS9_11use_defaultESB_SB_EEEEEEvT0_T1_,"",@"SHT_CUDA_INFO"
	.sectionflags	@""
	.align	4


	//----- nvinfo : EIATTR_CUDA_API_VERSION
	.align		4
        /*0000*/ 	.byte	0x04, 0x37
        /*0002*/ 	.short	(.L_62 - .L_61)
.L_61:
        /*0004*/ 	.word	0x00000082


	//----- nvinfo : EIATTR_KPARAM_INFO
	.align		4
.L_62:
        /*0008*/ 	.byte	0x04, 0x17
        /*000a*/ 	.short	(.L_64 - .L_63)
.L_63:
        /*000c*/ 	.word	0x00000000
        /*0010*/ 	.short	0x0001
        /*0012*/ 	.short	0x0008
        /*0014*/ 	.byte	0x00, 0xf0, 0xe1, 0x00


	//----- nvinfo : EIATTR_KPARAM_INFO
	.align		4
.L_64:
        /*0018*/ 	.byte	0x04, 0x17
        /*001a*/ 	.short	(.L_66 - .L_65)
.L_65:
        /*001c*/ 	.word	0x00000000
        /*0020*/ 	.short	0x0000
        /*0022*/ 	.short	0x0000
        /*0024*/ 	.byte	0x00, 0xf0, 0x21, 0x00


	//----- nvinfo : EIATTR_SPARSE_MMA_MASK
	.align		4
.L_66:
        /*0028*/ 	.byte	0x03, 0x50
        /*002a*/ 	.short	0x0000


	//----- nvinfo : EIATTR_MAXREG_COUNT
	.align		4
        /*002c*/ 	.byte	0x03, 0x1b
        /*002e*/ 	.short	0x00ff


	//----- nvinfo : EIATTR_EXTERNS
	.align		4
        /*0030*/ 	.byte	0x04, 0x0f
        /*0032*/ 	.short	(.L_68 - .L_67)


	//   ....[0]....
	.align		4
.L_67:
        /*0034*/ 	.word	index@(malloc)


	//----- nvinfo : EIATTR_MERCURY_ISA_VERSION
	.align		4
.L_68:
        /*0038*/ 	.byte	0x03, 0x5f
        /*003a*/ 	.short	0x0101


	//----- nvinfo : EIATTR_VRC_CTA_INIT_COUNT
	.align		4
        /*003c*/ 	.byte	0x02, 0x4a
	.zero		1
	.zero		1


	//----- nvinfo : EIATTR_SYSCALL_OFFSETS
	.align		4
        /*0040*/ 	.byte	0x04, 0x46
        /*0042*/ 	.short	(.L_70 - .L_69)


	//   ....[0]....
.L_69:
        /*0044*/ 	.word	0x000001a0


	//   ....[1]....
        /*0048*/ 	.word	0x00000260


	//   ....[2]....
        /*004c*/ 	.word	0x00000310


	//   ....[3]....
        /*0050*/ 	.word	0x00001aa0


	//   ....[4]....
        /*0054*/ 	.word	0x00003340


	//   ....[5]....
        /*0058*/ 	.word	0x00003450


	//   ....[6]....
        /*005c*/ 	.word	0x00003570


	//   ....[7]....
        /*0060*/ 	.word	0x00004d80


	//----- nvinfo : EIATTR_EXIT_INSTR_OFFSETS
	.align		4
.L_70:
        /*0064*/ 	.byte	0x04, 0x1c
        /*0066*/ 	.short	(.L_72 - .L_71)


	//   ....[0]....
.L_71:
        /*0068*/ 	.word	0x000002a0


	//   ....[1]....
        /*006c*/ 	.word	0x000026c0


	//   ....[2]....
        /*0070*/ 	.word	0x00002cd0


	//   ....[3]....
        /*0074*/ 	.word	0x00003060


	//   ....[4]....
        /*0078*/ 	.word	0x00003200


	//   ....[5]....
        /*007c*/ 	.word	0x000033d0


	//   ....[6]....
        /*0080*/ 	.word	0x00003490


	//   ....[7]....
        /*0084*/ 	.word	0x00004d00


	//   ....[8]....
        /*0088*/ 	.word	0x000059c0


	//   ....[9]....
        /*008c*/ 	.word	0x00005fd0


	//   ....[10]....
        /*0090*/ 	.word	0x00006350


	//   ....[11]....
        /*0094*/ 	.word	0x000064f0


	//----- nvinfo : EIATTR_MAX_THREADS
	.align		4
.L_72:
        /*0098*/ 	.byte	0x04, 0x05
        /*009a*/ 	.short	(.L_74 - .L_73)
.L_73:
        /*009c*/ 	.word	0x00000100
        /*00a0*/ 	.word	0x00000001
        /*00a4*/ 	.word	0x00000001


	//----- nvinfo : EIATTR_CRS_STACK_SIZE
	.align		4
.L_74:
        /*00a8*/ 	.byte	0x04, 0x1e
        /*00aa*/ 	.short	(.L_76 - .L_75)
.L_75:
        /*00ac*/ 	.word	0x00000000


	//----- nvinfo : EIATTR_CBANK_PARAM_SIZE
	.align		4
.L_76:
        /*00b0*/ 	.byte	0x03, 0x19
        /*00b2*/ 	.short	0x0040


	//----- nvinfo : EIATTR_PARAM_CBANK
	.align		4
        /*00b4*/ 	.byte	0x04, 0x0a
        /*00b6*/ 	.short	(.L_78 - .L_77)
	.align		4
.L_77:
        /*00b8*/ 	.word	index@(.nv.constant0._ZN3cub18CUB_300001_SM_10006detail8for_each13static_kernelINS2_12policy_hub_t12policy_500_tElNS2_12op_wrapper_tIl5slideN6thrust24THRUST_300001_SM_1000_NS17counting_iteratorIjNS9_11use_defaultESB_SB_EEEEEEvT0_T1_)
        /*00bc*/ 	.short	0x0380
        /*00be*/ 	.short	0x0040


	//----- nvinfo : EIATTR_SW_WAR
	.align		4
.L_78:
        /*00c0*/ 	.byte	0x04, 0x36
        /*00c2*/ 	.short	(.L_80 - .L_79)
.L_79:
        /*00c4*/ 	.word	0x00000008
.L_80:


//--------------------- .nv.info._ZN3cub18CUB_300001_SM_10006detail8for_each13static_kernelINS2_12policy_hub_t12policy_500_tEmN6thrust24THRUST_300001_SM_1000_NS8cuda_cub20__uninitialized_fill7functorINS7_10device_ptrI7swindowEESC_EEEEvT0_T1_ --------------------------
	.section	.nv.info._ZN3cub18CUB_300001_SM_10006detail8for_each13static_kernelINS2_12policy_hub_t12policy_500_tEmN6thrust24THRUST_300001_SM_1000_NS8cuda_cub20__uninitialized_fill7functorINS7_10device_ptrI7swindowEESC_EEEEvT0_T1_,"",@"SHT_CUDA_INFO"
	.sectionflags	@""
	.align	4


	//----- nvinfo : EIATTR_CUDA_API_VERSION
	.align		4
        /*0000*/ 	.byte	0x04, 0x37
        /*0002*/ 	.short	(.L_82 - .L_81)
.L_81:
        /*0004*/ 	.word	0x00000082


	//----- nvinfo : EIATTR_KPARAM_INFO
	.align		4
.L_82:
        /*0008*/ 	.byte	0x04, 0x17
        /*000a*/ 	.short	(.L_84 - .L_83)
.L_83:
        /*000c*/ 	.word	0x00000000
        /*0010*/ 	.short	0x0001
        /*0012*/ 	.short	0x0008
        /*0014*/ 	.byte	0x00, 0xf0, 0x61, 0x00


	//----- nvinfo : EIATTR_KPARAM_INFO
	.align		4
.L_84:
        /*0018*/ 	.byte	0x04, 0x17
        /*001a*/ 	.short	(.L_86 - .L_85)
.L_85:
        /*001c*/ 	.word	0x00000000
        /*0020*/ 	.short	0x0000
        /*0022*/ 	.short	0x0000
        /*0024*/ 	.byte	0x00, 0xf0, 0x21, 0x00


	//----- nvinfo : EIATTR_SPARSE_MMA_MASK
	.align		4
.L_86:
        /*0028*/ 	.byte	0x03, 0x50
        /*002a*/ 	.short	0x0000


	//----- nvinfo : EIATTR_MAXREG_COUNT
	.align		4
        /*002c*/ 	.byte	0x03, 0x1b
        /*002e*/ 	.short	0x00ff


	//----- nvinfo : EIATTR_MERCURY_ISA_VERSION
	.align		4
        /*0030*/ 	.byte	0x03, 0x5f
        /*0032*/ 	.short	0x0101


	//----- nvinfo : EIATTR_VRC_CTA_INIT_COUNT
	.align		4
        /*0034*/ 	.byte	0x02, 0x4a
	.zero		1
	.zero		1


	//----- nvinfo : EIATTR_EXIT_INSTR_OFFSETS
	.align		4
        /*0038*/ 	.byte	0x04, 0x1c
        /*003a*/ 	.short	(.L_88 - .L_87)


	//   ....[0]....
.L_87:
        /*003c*/ 	.word	0x00000160


	//   ....[1]....
        /*0040*/ 	.word	0x00000280


	//   ....[2]....
        /*0044*/ 	.word	0x000002d0


	//----- nvinfo : EIATTR_MAX_THREADS
	.align		4
.L_88:
        /*0048*/ 	.byte	0x04, 0x05
        /*004a*/ 	.short	(.L_90 - .L_89)
.L_89:
        /*004c*/ 	.word	0x00000100
        /*0050*/ 	.word	0x00000001
        /*0054*/ 	.word	0x00000001


	//----- nvinfo : EIATTR_CBANK_PARAM_SIZE
	.align		4
.L_90:
        /*0058*/ 	.byte	0x03, 0x19
        /*005a*/ 	.short	0x0020


	//----- nvinfo : EIATTR_PARAM_CBANK
	.align		4
        /*005c*/ 	.byte	0x04, 0x0a
        /*005e*/ 	.short	(.L_92 - .L_91)
	.align		4
.L_91:
        /*0060*/ 	.word	index@(.nv.constant0._ZN3cub18CUB_300001_SM_10006detail8for_each13static_kernelINS2_12policy_hub_t12policy_500_tEmN6thrust24THRUST_300001_SM_1000_NS8cuda_cub20__uninitialized_fill7functorINS7_10device_ptrI7swindowEESC_EEEEvT0_T1_)
        /*0064*/ 	.short	0x0380
        /*0066*/ 	.short	0x0020


	//----- nvinfo : EIATTR_SW_WAR
	.align		4
.L_92:
        /*0068*/ 	.byte	0x04, 0x36
        /*006a*/ 	.short	(.L_94 - .L_93)
.L_93:
        /*006c*/ 	.word	0x00000008
.L_94:


//--------------------- .nv.info._ZN3cub18CUB_300001_SM_10006detail11EmptyKernelIvEEvv --------------------------
	.section	.nv.info._ZN3cub18CUB_300001_SM_10006detail11EmptyKernelIvEEvv,"",@"SHT_CUDA_INFO"
	.sectionflags	@""
	.align	4


	//----- nvinfo : EIATTR_CUDA_API_VERSION
	.align		4
        /*0000*/ 	.byte	0x04, 0x37
        /*0002*/ 	.short	(.L_96 - .L_95)
.L_95:
        /*0004*/ 	.word	0x00000082


	//----- nvinfo : EIATTR_SPARSE_MMA_MASK
	.align		4
.L_96:
        /*0008*/ 	.byte	0x03, 0x50
        /*000a*/ 	.short	0x0000


	//----- nvinfo : EIATTR_MAXREG_COUNT
	.align		4
        /*000c*/ 	.byte	0x03, 0x1b
        /*000e*/ 	.short	0x00ff


	//----- nvinfo : EIATTR_MERCURY_ISA_VERSION
	.align		4
        /*0010*/ 	.byte	0x03, 0x5f
        /*0012*/ 	.short	0x0101


	//----- nvinfo : EIATTR_VRC_CTA_INIT_COUNT
	.align		4
        /*0014*/ 	.byte	0x02, 0x4a
	.zero		1
	.zero		1


	//----- nvinfo : EIATTR_EXIT_INSTR_OFFSETS
	.align		4
        /*0018*/ 	.byte	0x04, 0x1c
        /*001a*/ 	.short	(.L_98 - .L_97)


	//   ....[0]....
.L_97:
        /*001c*/ 	.word	0x00000010


	//----- nvinfo : EIATTR_SW_WAR
	.align		4
.L_98:
        /*0020*/ 	.byte	0x04, 0x36
        /*0022*/ 	.short	(.L_100 - .L_99)
.L_99:
        /*0024*/ 	.word	0x00000008
.L_100:


//--------------------- .nv.callgraph             --------------------------
	.section	.nv.callgraph,"",@"SHT_CUDA_CALLGRAPH"
	.align	4
	.sectionentsize	8
	.align		4
        /*0000*/ 	.word	0x00000000
	.align		4
        /*0004*/ 	.word	0xffffffff
	.align		4
        /*0008*/ 	.word	index@(_ZN3cub18CUB_300001_SM_10006detail8for_each13static_kernelINS2_12policy_hub_t12policy_500_tElNS2_12op_wrapper_tIl5slideN6thrust24THRUST_300001_SM_1000_NS17counting_iteratorIjNS9_11use_defaultESB_SB_EEEEEEvT0_T1_)
	.align		4
        /*000c*/ 	.word	index@(malloc)
	.align		4
        /*0010*/ 	.word	0x00000000
	.align		4
        /*0014*/ 	.word	0xfffffffe
	.align		4
        /*0018*/ 	.word	0x00000000
	.align		4
        /*001c*/ 	.word	0xfffffffd
	.align		4
        /*0020*/ 	.word	0x00000000
	.align		4
        /*0024*/ 	.word	0xfffffffc


//--------------------- .nv.constant4             --------------------------
	.section	.nv.constant4,"a",@progbits
	.align	8
	.align		8
.nv.constant4:
        /*0000*/ 	.dword	malloc
	.align		8
        /*0008*/ 	.dword	_ZN30_INTERNAL_40e36052_4_k_cu_main4cuda3std3__45__cpo5beginE
	.align		8
        /*0010*/ 	.dword	_ZN30_INTERNAL_40e36052_4_k_cu_main4cuda3std3__45__cpo3endE
	.align		8
        /*0018*/ 	.dword	_ZN30_INTERNAL_40e36052_4_k_cu_main4cuda3std3__45__cpo6cbeginE
	.align		8
        /*0020*/ 	.dword	_ZN30_INTERNAL_40e36052_4_k_cu_main4cuda3std3__45__cpo4cendE
	.align		8
        /*0028*/ 	.dword	_ZN30_INTERNAL_40e36052_4_k_cu_main4cuda3std3__45__cpo6rbeginE
	.align		8
        /*0030*/ 	.dword	_ZN30_INTERNAL_40e36052_4_k_cu_main4cuda3std3__45__cpo4rendE
	.align		8
        /*0038*/ 	.dword	_ZN30_INTERNAL_40e36052_4_k_cu_main4cuda3std3__45__cpo7crbeginE
	.align		8
        /*0040*/ 	.dword	_ZN30_INTERNAL_40e36052_4_k_cu_main4cuda3std3__45__cpo5crendE
	.align		8
        /*0048*/ 	.dword	_ZN30_INTERNAL_40e36052_4_k_cu_main4cuda3std3__432_GLOBAL__N__40e36052_4_k_cu_main6ignoreE
	.align		8
        /*0050*/ 	.dword	_ZN30_INTERNAL_40e36052_4_k_cu_main4cuda3std3__419piecewise_constructE
	.align		8
        /*0058*/ 	.dword	_ZN30_INTERNAL_40e36052_4_k_cu_main4cuda3std3__48in_placeE
	.align		8
        /*0060*/ 	.dword	_ZN30_INTERNAL_40e36052_4_k_cu_main4cuda3std3__420unreachable_sentinelE
	.align		8
        /*0068*/ 	.dword	_ZN30_INTERNAL_40e36052_4_k_cu_main4cuda3std3__47nulloptE
	.align		8
        /*0070*/ 	.dword	_ZN30_INTERNAL_40e36052_4_k_cu_main4cuda3std3__48unexpectE
	.align		8
        /*0078*/ 	.dword	_ZN30_INTERNAL_40e36052_4_k_cu_main4cuda3std6ranges3__45__cpo4swapE
	.align		8
        /*0080*/ 	.dword	_ZN30_INTERNAL_40e36052_4_k_cu_main4cuda3std6ranges3__45__cpo9iter_moveE
	.align		8
        /*0088*/ 	.dword	_ZN30_INTERNAL_40e36052_4_k_cu_main4cuda3std6ranges3__45__cpo5beginE
	.align		8
        /*0090*/ 	.dword	_ZN30_INTERNAL_40e36052_4_k_cu_main4cuda3std6ranges3__45__cpo3endE
	.align		8
        /*0098*/ 	.dword	_ZN30_INTERNAL_40e36052_4_k_cu_main4cuda3std6ranges3__45__cpo6cbeginE
	.align		8
        /*00a0*/ 	.dword	_ZN30_INTERNAL_40e36052_4_k_cu_main4cuda3std6ranges3__45__cpo4cendE
	.align		8
        /*00a8*/ 	.dword	_ZN30_INTERNAL_40e36052_4_k_cu_main4cuda3std6ranges3__45__cpo7advanceE
	.align		8
        /*00b0*/ 	.dword	_ZN30_INTERNAL_40e36052_4_k_cu_main4cuda3std6ranges3__45__cpo9iter_swapE
	.align		8
        /*00b8*/ 	.dword	_ZN30_INTERNAL_40e36052_4_k_cu_main4cuda3std6ranges3__45__cpo4nextE
	.align		8
        /*00c0*/ 	.dword	_ZN30_INTERNAL_40e36052_4_k_cu_main4cuda3std6ranges3__45__cpo4prevE
	.align		8
        /*00c8*/ 	.dword	_ZN30_INTERNAL_40e36052_4_k_cu_main4cuda3std6ranges3__45__cpo4dataE
	.align		8
        /*00d0*/ 	.dword	_ZN30_INTERNAL_40e36052_4_k_cu_main4cuda3std6ranges3__45__cpo5cdataE
	.align		8
        /*00d8*/ 	.dword	_ZN30_INTERNAL_40e36052_4_k_cu_main4cuda3std6ranges3__45__cpo4sizeE
	.align		8
        /*00e0*/ 	.dword	_ZN30_INTERNAL_40e36052_4_k_cu_main4cuda3std6ranges3__45__cpo5ssizeE
	.align		8
        /*00e8*/ 	.dword	_ZN30_INTERNAL_40e36052_4_k_cu_main4cuda3std6ranges3__45__cpo8distanceE
	.align		8
        /*00f0*/ 	.dword	_ZN30_INTERNAL_40e36052_4_k_cu_main6thrust24THRUST_300001_SM_1000_NS8cuda_cub3parE
	.align		8
        /*00f8*/ 	.dword	_ZN30_INTERNAL_40e36052_4_k_cu_main6thrust24THRUST_300001_SM_1000_NS8cuda_cub10par_nosyncE
	.align		8
        /*0100*/ 	.dword	_ZN30_INTERNAL_40e36052_4_k_cu_main6thrust24THRUST_300001_SM_1000_NS6system6detail10sequential3seqE
	.align		8
        /*0108*/ 	.dword	_ZN30_INTERNAL_40e36052_4_k_cu_main6thrust24THRUST_300001_SM_1000_NS12placeholders2_1E
	.align		8
        /*0110*/ 	.dword	_ZN30_INTERNAL_40e36052_4_k_cu_main6thrust24THRUST_300001_SM_1000_NS12placeholders2_2E
	.align		8
        /*0118*/ 	.dword	_ZN30_INTERNAL_40e36052_4_k_cu_main6thrust24THRUST_300001_SM_1000_NS12placeholders2_3E
	.align		8
        /*0120*/ 	.dword	_ZN30_INTERNAL_40e36052_4_k_cu_main6thrust24THRUST_300001_SM_1000_NS12placeholders2_4E
	.align		8
        /*0128*/ 	.dword	_ZN30_INTERNAL_40e36052_4_k_cu_main6thrust24THRUST_300001_SM_1000_NS12placeholders2_5E
	.align		8
        /*0130*/ 	.dword	_ZN30_INTERNAL_40e36052_4_k_cu_main6thrust24THRUST_300001_SM_1000_NS12placeholders2_6E
	.align		8
        /*0138*/ 	.dword	_ZN30_INTERNAL_40e36052_4_k_cu_main6thrust24THRUST_300001_SM_1000_NS12placeholders2_7E
	.align		8
        /*0140*/ 	.dword	_ZN30_INTERNAL_40e36052_4_k_cu_main6thrust24THRUST_300001_SM_1000_NS12placeholders2_8E
	.align		8
        /*0148*/ 	.dword	_ZN30_INTERNAL_40e36052_4_k_cu_main6thrust24THRUST_300001_SM_1000_NS12placeholders2_9E
	.align		8
        /*0150*/ 	.dword	_ZN30_INTERNAL_40e36052_4_k_cu_main6thrust24THRUST_300001_SM_1000_NS12placeholders3_10E
	.align		8
        /*0158*/ 	.dword	_ZN30_INTERNAL_40e36052_4_k_cu_main6thrust24THRUST_300001_SM_1000_NS3seqE


//--------------------- .text._ZN3cub18CUB_300001_SM_10006detail8for_each13static_kernelINS2_12policy_hub_t12policy_500_tElNS2_12op_wrapper_tIl5slideN6thrust24THRUST_300001_SM_1000_NS17counting_iteratorIjNS9_11use_defaultESB_SB_EEEEEEvT0_T1_ --------------------------
	.section	.text._ZN3cub18CUB_300001_SM_10006detail8for_each13static_kernelINS2_12policy_hub_t12policy_500_tElNS2_12op_wrapper_tIl5slideN6thrust24THRUST_300001_SM_1000_NS17counting_iteratorIjNS9_11use_defaultESB_SB_EEEEEEvT0_T1_,"ax",@progbits
	.align	128
        .global         _ZN3cub18CUB_300001_SM_10006detail8for_each13static_kernelINS2_12policy_hub_t12policy_500_tElNS2_12op_wrapper_tIl5slideN6thrust24THRUST_300001_SM_1000_NS17counting_iteratorIjNS9_11use_defaultESB_SB_EEEEEEvT0_T1_
        .type           _ZN3cub18CUB_300001_SM_10006detail8for_each13static_kernelINS2_12policy_hub_t12policy_500_tElNS2_12op_wrapper_tIl5slideN6thrust24THRUST_300001_SM_1000_NS17counting_iteratorIjNS9_11use_defaultESB_SB_EEEEEEvT0_T1_,@function
        .size           _ZN3cub18CUB_300001_SM_10006detail8for_each13static_kernelINS2_12policy_hub_t12policy_500_tElNS2_12op_wrapper_tIl5slideN6thrust24THRUST_300001_SM_1000_NS17counting_iteratorIjNS9_11use_defaultESB_SB_EEEEEEvT0_T1_,(.L_x_38 - _ZN3cub18CUB_300001_SM_10006detail8for_each13static_kernelINS2_12policy_hub_t12policy_500_tElNS2_12op_wrapper_tIl5slideN6thrust24THRUST_300001_SM_1000_NS17counting_iteratorIjNS9_11use_defaultESB_SB_EEEEEEvT0_T1_)
        .other          _ZN3cub18CUB_300001_SM_10006detail8for_each13static_kernelINS2_12policy_hub_t12policy_500_tElNS2_12op_wrapper_tIl5slideN6thrust24THRUST_300001_SM_1000_NS17counting_iteratorIjNS9_11use_defaultESB_SB_EEEEEEvT0_T1_,@"STO_CUDA_ENTRY STV_DEFAULT"
_ZN3cub18CUB_300001_SM_10006detail8for_each13static_kernelINS2_12policy_hub_t12policy_500_tElNS2_12op_wrapper_tIl5slideN6thrust24THRUST_300001_SM_1000_NS17counting_iteratorIjNS9_11use_defaultESB_SB_EEEEEEvT0_T1_:
.text._ZN3cub18CUB_300001_SM_10006detail8for_each13static_kernelINS2_12policy_hub_t12policy_500_tElNS2_12op_wrapper_tIl5slideN6thrust24THRUST_300001_SM_1000_NS17counting_iteratorIjNS9_11use_defaultESB_SB_EEEEEEvT0_T1_:
[----:B------:R-:W0:Y:S08]  /*0000*/  LDC R1, c[0x0][0x37c] ;  /* 0x0000df00ff017b82 */ /* 0x000e300000000800 */
[----:B------:R-:W1:Y:S01]  /*0010*/  S2UR UR46, SR_CTAID.X ;  /* 0x00000000002e79c3 */ /* 0x000e620000002500 */
[----:B------:R-:W2:Y:S01]  /*0020*/  LDCU.64 UR44, c[0x0][0x380] ;  /* 0x00007000ff2c77ac */ /* 0x000ea20008000a00 */
[----:B------:R-:W3:Y:S01]  /*0030*/  LDCU.64 UR6, c[0x0][0x390] ;  /* 0x00007200ff0677ac */ /* 0x000ee20008000a00 */
[----:B------:R-:W4:Y:S01]  /*0040*/  LDCU.64 UR38, c[0x0][0x358] ;  /* 0x00006b00ff2677ac */ /* 0x000f220008000a00 */
[----:B---3--:R-:W-:-:S02]  /*0050*/  UIMAD.WIDE.U32 UR36, UR6, 0x18, URZ ;  /* 0x00000018062478a5 */ /* 0x008fc4000f8e00ff */
[----:B-1----:R-:W-:Y:S02]  /*0060*/  UIMAD.WIDE.U32 UR40, UR46, 0x200, URZ ;  /* 0x000002002e2878a5 */ /* 0x002fe4000f8e00ff */
[----:B------:R-:W-:Y:S02]  /*0070*/  UIMAD UR43, UR7, 0x18, URZ ;  /* 0x00000018072b78a4 */ /* 0x000fe4000f8e02ff */
[----:B--2---:R-:W-:Y:S02]  /*0080*/  UIADD3 UR44, UP0, UPT, -UR40, UR44, URZ ;  /* 0x0000002c282c7290 */ /* 0x004fe4000ff1e1ff */
[----:B------:R-:W-:Y:S02]  /*0090*/  UIADD3 UR43, UPT, UPT, UR37, UR43, URZ ;  /* 0x0000002b252b7290 */ /* 0x000fe4000fffe0ff */
[----:B------:R-:W-:Y:S02]  /*00a0*/  UIADD3.X UR4, UPT, UPT, ~UR41, UR45, URZ, UP0, !UPT ;  /* 0x0000002d29047290 */ /* 0x000fe400087fe5ff */
[----:B------:R-:W-:-:S04]  /*00b0*/  UISETP.GE.U32.AND UP0, UPT, UR44, 0x200, UPT ;  /* 0x000002002c00788c */ /* 0x000fc8000bf06070 */
[----:B------:R-:W-:-:S09]  /*00c0*/  UISETP.GE.AND.EX UP0, UPT, UR4, URZ, UPT, UP0 ;  /* 0x000000ff0400728c */ /* 0x000fd2000bf06300 */
[----:B0---4-:R-:W-:Y:S05]  /*00d0*/  BRA.U !UP0, `(.L_x_0) ;  /* 0x00000031084c7547 */ /* 0x011fea000b800000 */
[----:B------:R-:W0:Y:S01]  /*00e0*/  S2R R18, SR_TID.X ;  /* 0x0000000000127919 */ /* 0x000e220000002100 */
[----:B------:R-:W0:Y:S01]  /*00f0*/  LDC R17, c[0x0][0x388] ;  /* 0x0000e200ff117b82 */ /* 0x000e220000000800 */
[----:B------:R-:W-:-:S04]  /*0100*/  UISETP.NE.U32.AND UP0, UPT, UR6, URZ, UPT ;  /* 0x000000ff0600728c */ /* 0x000fc8000bf05070 */
[----:B------:R-:W-:Y:S01]  /*0110*/  UISETP.NE.AND.EX UP0, UPT, UR7, URZ, UPT, UP0 ;  /* 0x000000ff0700728c */ /* 0x000fe2000bf05300 */
[----:B0-----:R-:W-:-:S08]  /*0120*/  IADD3 R17, PT, PT, R18, UR40, R17 ;  /* 0x0000002812117c10 */ /* 0x001fd0000fffe011 */
[----:B------:R-:W-:Y:S05]  /*0130*/  BRA.U UP0, `(.L_x_1) ;  /* 0x00000001005c7547 */ /* 0x000fea000b800000 */
[----:B------:R-:W-:Y:S02]  /*0140*/  MOV R2, 0x0 ;  /* 0x0000000000027802 */ /* 0x000fe40000000f00 */
[----:B------:R-:W-:Y:S02]  /*0150*/  MOV R5, UR37 ;  /* 0x0000002500057c02 */ /* 0x000fe40008000f00 */
[----:B------:R0:W1:Y:S01]  /*0160*/  LDC.64 R6, c[0x4][R2] ;  /* 0x0100000002067b82 */ /* 0x0000620000000a00 */
[----:B------:R-:W-:Y:S02]  /*0170*/  MOV R4, UR36 ;  /* 0x0000002400047c02 */ /* 0x000fe40008000f00 */
[----:B------:R-:W-:-:S07]  /*0180*/  MOV R5, UR43 ;  /* 0x0000002b00057c02 */ /* 0x000fce0008000f00 */
[----:B------:R-:W-:-:S07]  /*0190*/  LEPC R20, `(.L_x_2) ;  /* 0x000000001014794e */ /* 0x000fce0000000000 */
[----:B01----:R-:W-:Y:S05]  /*01a0*/  CALL.ABS.NOINC R6 ;  /* 0x0000000006007343 */ /* 0x003fea0003c00000 */
.L_x_2:
[----:B------:R-:W0:Y:S01]  /*01b0*/  LDC.64 R8, c[0x0][0x398] ;  /* 0x0000e600ff087b82 */ /* 0x000e220000000a00 */
[----:B------:R-:W-:Y:S01]  /*01c0*/  MOV R6, R4 ;  /* 0x0000000400067202 */ /* 0x000fe20000000f00 */
[----:B------:R-:W-:Y:S01]  /*01d0*/  IMAD.MOV.U32 R7, RZ, RZ, R5 ;  /* 0x000000ffff077224 */ /* 0x000fe200078e0005 */
[----:B------:R-:W-:Y:S02]  /*01e0*/  MOV R5, UR37 ;  /* 0x0000002500057c02 */ /* 0x000fe40008000f00 */
[----:B------:R-:W-:Y:S02]  /*01f0*/  MOV R4, UR36 ;  /* 0x0000002400047c02 */ /* 0x000fe40008000f00 */
[----:B------:R-:W-:Y:S01]  /*0200*/  MOV R5, UR43 ;  /* 0x0000002b00057c02 */ /* 0x000fe20008000f00 */
[----:B------:R-:W1:Y:S01]  /*0210*/  LDC.64 R2, c[0x4][R2] ;  /* 0x0100000002027b82 */ /* 0x000e620000000a00 */
[C---:B0-----:R-:W-:Y:S01]  /*0220*/  IMAD.WIDE.U32 R8, R17.reuse, 0x10, R8 ;  /* 0x0000001011087825 */ /* 0x041fe200078e0008 */
[----:B------:R-:W-:-:S04]  /*0230*/  IADD3 R17, PT, PT, R17, 0x100, RZ ;  /* 0x0000010011117810 */ /* 0x000fc80007ffe0ff */
[----:B------:R0:W-:Y:S03]  /*0240*/  STG.E.64 desc[UR38][R8.64+0x8], R6 ;  /* 0x0000080608007986 */ /* 0x0001e6000c101b26 */
[----:B------:R-:W-:-:S07]  /*0250*/  LEPC R20, `(.L_x_3) ;  /* 0x000000001014794e */ /* 0x000fce0000000000 */
[----:B01----:R-:W-:Y:S05]  /*0260*/  CALL.ABS.NOINC R2 ;  /* 0x0000000002007343 */ /* 0x003fea0003c00000 */
.L_x_3:
[----:B------:R-:W0:Y:S02]  /*0270*/  LDC.64 R2, c[0x0][0x398] ;  /* 0x0000e600ff027b82 */ /* 0x000e240000000a00 */
[----:B0-----:R-:W-:-:S05]  /*0280*/  IMAD.WIDE.U32 R2, R17, 0x10, R2 ;  /* 0x0000001011027825 */ /* 0x001fca00078e0002 */
[----:B------:R-:W-:Y:S01]  /*0290*/  STG.E.64 desc[UR38][R2.64+0x8], R4 ;  /* 0x0000080402007986 */ /* 0x000fe2000c101b26 */
[----:B------:R-:W-:Y:S05]  /*02a0*/  EXIT ;  /* 0x000000000000794d */ /* 0x000fea0003800000 */
.L_x_1:
[----:B------:R-:W-:Y:S01]  /*02b0*/  MOV R0, 0x0 ;  /* 0x0000000000007802 */ /* 0x000fe20000000f00 */
[----:B------:R-:W-:Y:S01]  /*02c0*/  IMAD.U32 R4, RZ, RZ, UR36 ;  /* 0x00000024ff047e24 */ /* 0x000fe2000f8e00ff */
[----:B------:R-:W-:Y:S02]  /*02d0*/  MOV R5, UR37 ;  /* 0x0000002500057c02 */ /* 0x000fe40008000f00 */
[----:B------:R0:W1:Y:S01]  /*02e0*/  LDC.64 R2, c[0x4][R0] ;  /* 0x0100000000027b82 */ /* 0x0000620000000a00 */
[----:B------:R-:W-:-:S07]  /*02f0*/  MOV R5, UR43 ;  /* 0x0000002b00057c02 */ /* 0x000fce0008000f00 */
[----:B------:R-:W-:-:S07]  /*0300*/  LEPC R20, `(.L_x_4) ;  /* 0x000000001014794e */ /* 0x000fce0000000000 */
[----:B01----:R-:W-:Y:S05]  /*0310*/  CALL.ABS.NOINC R2 ;  /* 0x0000000002007343 */ /* 0x003fea0003c00000 */
.L_x_4:
[----:B------:R-:W0:Y:S01]  /*0320*/  LDC.64 R6, c[0x0][0x398] ;  /* 0x0000e600ff067b82 */ /* 0x000e220000000a00 */
[----:B------:R-:W-:Y:S01]  /*0330*/  HFMA2 R0, -RZ, RZ, 0, 0 ;  /* 0x00000000ff007431 */ /* 0x000fe200000001ff */
[----:B------:R-:W-:-:S06]  /*0340*/  MOV R21, RZ ;  /* 0x000000ff00157202 */ /* 0x000fcc0000000f00 */
[----:B------:R-:W1:Y:S01]  /*0350*/  LDC.64 R8, c[0x0][0x390] ;  /* 0x0000e400ff087b82 */ /* 0x000e620000000a00 */
[----:B0-----:R-:W-:-:S05]  /*0360*/  IMAD.WIDE.U32 R6, R17, 0x10, R6 ;  /* 0x0000001011067825 */ /* 0x001fca00078e0006 */
[----:B------:R0:W-:Y:S01]  /*0370*/  STG.E.64 desc[UR38][R6.64+0x8], R4 ;  /* 0x0000080406007986 */ /* 0x0001e2000c101b26 */
[C---:B-1----:R-:W-:Y:S02]  /*0380*/  ISETP.GE.U32.AND P0, PT, R8.reuse, 0x8, PT ;  /* 0x000000080800780c */ /* 0x042fe40003f06070 */
[----:B------:R-:W-:Y:S02]  /*0390*/  LOP3.LUT R2, R8, 0x7, RZ, 0xc0, !PT ;  /* 0x0000000708027812 */ /* 0x000fe400078ec0ff */
[----:B------:R-:W-:-:S04]  /*03a0*/  ISETP.GE.U32.AND.EX P1, PT, R9, RZ, PT, P0 ;  /* 0x000000ff0900720c */ /* 0x000fc80003f26100 */
[----:B------:R-:W-:-:S09]  /*03b0*/  P2R R19, PR, RZ, 0x2 ;  /* 0x00000002ff137803 */ /* 0x000fd20000000000 */
[----:B0-----:R-:W-:Y:S05]  /*03c0*/  @!P1 BRA `(.L_x_5) ;  /* 0x0000000800d49947 */ /* 0x001fea0003800000 */
[----:B------:R-:W0:Y:S01]  /*03d0*/  LDC R3, c[0x0][0x388] ;  /* 0x0000e200ff037b82 */ /* 0x000e220000000800 */
[----:B------:R-:W-:Y:S01]  /*03e0*/  BSSY.RECONVERGENT B0, `(.L_x_6) ;  /* 0x00000b0000007945 */ /* 0x000fe20003800200 */
[----:B------:R-:W-:Y:S01]  /*03f0*/  IMAD.MOV.U32 R16, RZ, RZ, RZ ;  /* 0x000000ffff107224 */ /* 0x000fe200078e00ff */
[----:B------:R-:W-:Y:S02]  /*0400*/  CS2R R4, SRZ ;  /* 0x0000000000047805 */ /* 0x000fe4000001ff00 */
[----:B0-----:R-:W-:Y:S02]  /*0410*/  IADD3 R0, PT, PT, R3, UR40, R18 ;  /* 0x0000002803007c10 */ /* 0x001fe4000fffe012 */
[----:B------:R-:W-:Y:S02]  /*0420*/  MOV R3, RZ ;  /* 0x000000ff00037202 */ /* 0x000fe40000000f00 */
[----:B------:R-:W-:-:S07]  /*0430*/  IADD3 R0, PT, PT, R0, 0x3, RZ ;  /* 0x0000000300007810 */ /* 0x000fce0007ffe0ff */
.L_x_7:
[----:B------:R-:W0:Y:S01]  /*0440*/  LDC.64 R12, c[0x0][0x3b0] ;  /* 0x0000ec00ff0c7b82 */ /* 0x000e220000000a00 */
[----:B--2---:R-:W-:Y:S01]  /*0450*/  IADD3 R23, PT, PT, R0, -0x3, RZ ;  /* 0xfffffffd00177810 */ /* 0x004fe20007ffe0ff */
[----:B------:R-:W2:Y:S06]  /*0460*/  LDG.E.64 R20, desc[UR38][R6.64+0x8] ;  /* 0x0000082606147981 */ /* 0x000eac000c1e1b00 */
[----:B------:R-:W1:Y:S01]  /*0470*/  LDC.64 R14, c[0x0][0x3a8] ;  /* 0x0000ea00ff0e7b82 */ /* 0x000e620000000a00 */
[----:B0-----:R-:W-:-:S06]  /*0480*/  IMAD.WIDE.U32 R10, R23, 0x8, R12 ;  /* 0x00000008170a7825 */ /* 0x001fcc00078e000c */
[----:B------:R-:W3:Y:S01]  /*0490*/  LDG.E.64 R10, desc[UR38][R10.64] ;  /* 0x000000260a0a7981 */ /* 0x000ee2000c1e1b00 */
[----:B-1----:R-:W-:Y:S01]  /*04a0*/  IMAD.WIDE.U32 R26, R23, 0x8, R14 ;  /* 0x00000008171a7825 */ /* 0x002fe200078e000e */
[----:B--2---:R-:W-:-:S04]  /*04b0*/  IADD3 R28, P0, PT, R20, R16, RZ ;  /* 0x00000010141c7210 */ /* 0x004fc80007f1e0ff */
[----:B------:R-:W-:-:S05]  /*04c0*/  IADD3.X R29, PT, PT, R21, R3, RZ, P0, !PT ;  /* 0x00000003151d7210 */ /* 0x000fca00007fe4ff */
[----:B---3--:R0:W-:Y:S04]  /*04d0*/  ST.E.64 desc[UR38][R28.64+0x8], R10 ;  /* 0x0000080a1c007985 */ /* 0x0081e8000c101b26 */
[----:B------:R-:W2:Y:S04]  /*04e0*/  LDG.E.64 R20, desc[UR38][R6.64+0x8] ;  /* 0x0000082606147981 */ /* 0x000ea8000c1e1b00 */
[----:B------:R-:W3:Y:S01]  /*04f0*/  LDG.E.64 R26, desc[UR38][R26.64] ;  /* 0x000000261a1a7981 */ /* 0x000ee2000c1e1b00 */
[----:B0-----:R-:W0:Y:S02]  /*0500*/  LDC.64 R10, c[0x0][0x3b8] ;  /* 0x0000ee00ff0a7b82 */ /* 0x001e240000000a00 */
[----:B0-----:R-:W-:Y:S01]  /*0510*/  IMAD.WIDE.U32 R22, R23, 0x8, R10 ;  /* 0x0000000817167825 */ /* 0x001fe200078e000a */
[----:B--2---:R-:W-:-:S05]  /*0520*/  IADD3 R24, P0, PT, R20, R16, RZ ;  /* 0x0000001014187210 */ /* 0x004fca0007f1e0ff */
[----:B------:R-:W-:-:S05]  /*0530*/  IMAD.X R25, R21, 0x1, R3, P0 ;  /* 0x0000000115197824 */ /* 0x000fca00000e0603 */
[----:B---3--:R0:W-:Y:S04]  /*0540*/  ST.E.64 desc[UR38][R24.64], R26 ;  /* 0x0000001a18007985 */ /* 0x0081e8000c101b26 */
[----:B------:R-:W2:Y:S04]  /*0550*/  LDG.E.64 R20, desc[UR38][R6.64+0x8] ;  /* 0x0000082606147981 */ /* 0x000ea8000c1e1b00 */
[----:B------:R-:W3:Y:S01]  /*0560*/  LDG.E.64 R22, desc[UR38][R22.64] ;  /* 0x0000002616167981 */ /* 0x000ee2000c1e1b00 */
[----:B0-----:R-:W-:-:S05]  /*0570*/  IADD3 R27, PT, PT, R0, -0x2, RZ ;  /* 0xfffffffe001b7810 */ /* 0x001fca0007ffe0ff */
[----:B------:R-:W-:Y:S01]  /*0580*/  IMAD.WIDE.U32 R28, R27, 0x8, R12 ;  /* 0x000000081b1c7825 */ /* 0x000fe200078e000c */
[----:B--2---:R-:W-:-:S04]  /*0590*/  IADD3 R20, P0, PT, R20, R16, RZ ;  /* 0x0000001014147210 */ /* 0x004fc80007f1e0ff */
[----:B------:R-:W-:-:S05]  /*05a0*/  IADD3.X R21, PT, PT, R21, R3, RZ, P0, !PT ;  /* 0x0000000315157210 */ /* 0x000fca00007fe4ff */
[----:B---3--:R0:W-:Y:S04]  /*05b0*/  ST.E.64 desc[UR38][R20.64+0x10], R22 ;  /* 0x0000101614007985 */ /* 0x0081e8000c101b26 */
[----:B------:R-:W2:Y:S04]  /*05c0*/  LDG.E.64 R24, desc[UR38][R6.64+0x8] ;  /* 0x0000082606187981 */ /* 0x000ea8000c1e1b00 */
[----:B------:R-:W3:Y:S01]  /*05d0*/  LDG.E.64 R28, desc[UR38][R28.64] ;  /* 0x000000261c1c7981 */ /* 0x000ee2000c1e1b00 */
[----:B------:R-:W-:Y:S01]  /*05e0*/  LOP3.LUT R26, R5, 0xfffffff8, RZ, 0xc0, !PT ;  /* 0xfffffff8051a7812 */ /* 0x000fe200078ec0ff */
[----:B------:R-:W-:Y:S01]  /*05f0*/  UMOV UR4, URZ ;  /* 0x000000ff00047c82 */ /* 0x000fe20008000000 */
[----:B0-----:R-:W-:-:S04]  /*0600*/  IMAD.WIDE.U32 R22, R27, 0x8, R14 ;  /* 0x000000081b167825 */ /* 0x001fc800078e000e */
[----:B--2---:R-:W-:-:S05]  /*0610*/  IMAD.WIDE.U32 R24, R26, 0x18, R24 ;  /* 0x000000181a187825 */ /* 0x004fca00078e0018 */
[----:B------:R-:W-:-:S05]  /*0620*/  IADD3 R25, PT, PT, R25, UR4, RZ ;  /* 0x0000000419197c10 */ /* 0x000fca000fffe0ff */
[----:B---3--:R-:W-:Y:S04]  /*0630*/  ST.E.64 desc[UR38][R24.64+0x20], R28 ;  /* 0x0000201c18007985 */ /* 0x008fe8000c101b26 */
[----:B------:R-:W2:Y:S04]  /*0640*/  LDG.E.64 R20, desc[UR38][R6.64+0x8] ;  /* 0x0000082606147981 */ /* 0x000ea8000c1e1b00 */
[----:B------:R-:W3:Y:S01]  /*0650*/  LDG.E.64 R22, desc[UR38][R22.64] ;  /* 0x0000002616167981 */ /* 0x000ee2000c1e1b00 */
[----:B--2---:R-:W-:-:S05]  /*0660*/  IMAD.WIDE.U32 R20, R26, 0x18, R20 ;  /* 0x000000181a147825 */ /* 0x004fca00078e0014 */
[----:B------:R-:W-:-:S05]  /*0670*/  IADD3 R21, PT, PT, R21, UR4, RZ ;  /* 0x0000000415157c10 */ /* 0x000fca000fffe0ff */
[----:B---3--:R0:W-:Y:S04]  /*0680*/  ST.E.64 desc[UR38][R20.64+0x18], R22 ;  /* 0x0000181614007985 */ /* 0x0081e8000c101b26 */
[----:B0-----:R-:W2:Y:S01]  /*0690*/  LDG.E.64 R20, desc[UR38][R6.64+0x8] ;  /* 0x0000082606147981 */ /* 0x001ea2000c1e1b00 */
[----:B------:R-:W-:-:S06]  /*06a0*/  IMAD.WIDE.U32 R22, R27, 0x8, R10 ;  /* 0x000000081b167825 */ /* 0x000fcc00078e000a */
[----:B------:R-:W3:Y:S01]  /*06b0*/  LDG.E.64 R22, desc[UR38][R22.64] ;  /* 0x0000002616167981 */ /* 0x000ee2000c1e1b00 */
[----:B------:R-:W-:-:S05]  /*06c0*/  IADD3 R27, PT, PT, R0, -0x1, RZ ;  /* 0xffffffff001b7810 */ /* 0x000fca0007ffe0ff */
[----:B------:R-:W-:-:S04]  /*06d0*/  IMAD.WIDE.U32 R28, R27, 0x8, R12 ;  /* 0x000000081b1c7825 */ /* 0x000fc800078e000c */
[----:B--2---:R-:W-:-:S04]  /*06e0*/  IMAD.WIDE.U32 R24, R26, 0x18, R20 ;  /* 0x000000181a187825 */ /* 0x004fc800078e0014 */
[----:B------:R-:W-:Y:S01]  /*06f0*/  VIADD R21, R25, UR4 ;  /* 0x0000000419157c36 */ /* 0x000fe20008000000 */
[----:B------:R-:W-:-:S05]  /*0700*/  MOV R20, R24 ;  /* 0x0000001800147202 */ /* 0x000fca0000000f00 */
[----:B---3--:R0:W-:Y:S04]  /*0710*/  ST.E.64 desc[UR38][R20.64+0x28], R22 ;  /* 0x0000281614007985 */ /* 0x0081e8000c101b26 */
[----:B------:R-:W2:Y:S04]  /*0720*/  LDG.E.64 R24, desc[UR38][R6.64+0x8] ;  /* 0x0000082606187981 */ /* 0x000ea8000c1e1b00 */
[----:B------:R-:W3:Y:S01]  /*0730*/  LDG.E.64 R28, desc[UR38][R28.64] ;  /* 0x000000261c1c7981 */ /* 0x000ee2000c1e1b00 */
        /* <DEDUP_REMOVED lines=12> */
[----:B------:R-:W-:-:S04]  /*0800*/  IMAD.WIDE.U32 R28, R0, 0x8, R12 ;  /* 0x00000008001c7825 */ /* 0x000fc800078e000c */
[----:B--2---:R-:W-:-:S04]  /*0810*/  IMAD.WIDE.U32 R24, R26, 0x18, R20 ;  /* 0x000000181a187825 */ /* 0x004fc800078e0014 */
[----:B------:R-:W-:-:S05]  /*0820*/  VIADD R25, R25, UR4 ;  /* 0x0000000419197c36 */ /* 0x000fca0008000000 */
[----:B---3--:R0:W-:Y:S04]  /*0830*/  ST.E.64 desc[UR38][R24.64+0x40], R22 ;  /* 0x0000401618007985 */ /* 0x0081e8000c101b26 */
[----:B------:R-:W2:Y:S04]  /*0840*/  LDG.E.64 R20, desc[UR38][R6.64+0x8] ;  /* 0x0000082606147981 */ /* 0x000ea8000c1e1b00 */
[----:B------:R-:W3:Y:S01]  /*0850*/  LDG.E.64 R28, desc[UR38][R28.64] ;  /* 0x000000261c1c7981 */ /* 0x000ee2000c1e1b00 */
[----:B0-----:R-:W-:-:S04]  /*0860*/  IMAD.WIDE.U32 R24, R0, 0x8, R14 ;  /* 0x0000000800187825 */ /* 0x001fc800078e000e */
[----:B--2---:R-:W-:-:S05]  /*0870*/  IMAD.WIDE.U32 R20, R26, 0x18, R20 ;  /* 0x000000181a147825 */ /* 0x004fca00078e0014 */
[----:B------:R-:W-:-:S05]  /*0880*/  IADD3 R21, PT, PT, R21, UR4, RZ ;  /* 0x0000000415157c10 */ /* 0x000fca000fffe0ff */
[----:B---3--:R0:W-:Y:S04]  /*0890*/  ST.E.64 desc[UR38][R20.64+0x50], R28 ;  /* 0x0000501c14007985 */ /* 0x0081e8000c101b26 */
[----:B------:R-:W2:Y:S04]  /*08a0*/  LDG.E.64 R22, desc[UR38][R6.64+0x8] ;  /* 0x0000082606167981 */ /* 0x000ea8000c1e1b00 */
[----:B------:R-:W3:Y:S01]  /*08b0*/  LDG.E.64 R24, desc[UR38][R24.64] ;  /* 0x0000002618187981 */ /* 0x000ee2000c1e1b00 */
[----:B--2---:R-:W-:-:S05]  /*08c0*/  IMAD.WIDE.U32 R22, R26, 0x18, R22 ;  /* 0x000000181a167825 */ /* 0x004fca00078e0016 */
[----:B------:R-:W-:-:S05]  /*08d0*/  IADD3 R23, PT, PT, R23, UR4, RZ ;  /* 0x0000000417177c10 */ /* 0x000fca000fffe0ff */
[----:B---3--:R1:W-:Y:S04]  /*08e0*/  ST.E.64 desc[UR38][R22.64+0x48], R24 ;  /* 0x0000481816007985 */ /* 0x0083e8000c101b26 */
[----:B0-----:R-:W2:Y:S01]  /*08f0*/  LDG.E.64 R20, desc[UR38][R6.64+0x8] ;  /* 0x0000082606147981 */ /* 0x001ea2000c1e1b00 */
[----:B-1----:R-:W-:-:S06]  /*0900*/  IMAD.WIDE.U32 R22, R0, 0x8, R10 ;  /* 0x0000000800167825 */ /* 0x002fcc00078e000a */
[----:B------:R-:W3:Y:S01]  /*0910*/  LDG.E.64 R22, desc[UR38][R22.64] ;  /* 0x0000002616167981 */ /* 0x000ee2000c1e1b00 */
[----:B------:R-:W-:-:S05]  /*0920*/  IADD3 R27, PT, PT, R0, 0x1, RZ ;  /* 0x00000001001b7810 */ /* 0x000fca0007ffe0ff */
[----:B------:R-:W-:-:S04]  /*0930*/  IMAD.WIDE.U32 R28, R27, 0x8, R12 ;  /* 0x000000081b1c7825 */ /* 0x000fc800078e000c */
[----:B--2---:R-:W-:-:S05]  /*0940*/  IMAD.WIDE.U32 R20, R26, 0x18, R20 ;  /* 0x000000181a147825 */ /* 0x004fca00078e0014 */
[----:B------:R-:W-:-:S05]  /*0950*/  IADD3 R21, PT, PT, R21, UR4, RZ ;  /* 0x0000000415157c10 */ /* 0x000fca000fffe0ff */
[----:B---3--:R0:W-:Y:S04]  /*0960*/  ST.E.64 desc[UR38][R20.64+0x58], R22 ;  /* 0x0000581614007985 */ /* 0x0081e8000c101b26 */
[----:B------:R-:W2:Y:S04]  /*0970*/  LDG.E.64 R24, desc[UR38][R6.64+0x8] ;  /* 0x0000082606187981 */ /* 0x000ea8000c1e1b00 */
[----:B------:R-:W3:Y:S01]  /*0980*/  LDG.E.64 R28, desc[UR38][R28.64] ;  /* 0x000000261c1c7981 */ /* 0x000ee2000c1e1b00 */
[----:B0-----:R-:W-:-:S04]  /*0990*/  IMAD.WIDE.U32 R22, R27, 0x8, R14 ;  /* 0x000000081b167825 */ /* 0x001fc800078e000e */
[----:B--2---:R-:W-:-:S04]  /*09a0*/  IMAD.WIDE.U32 R24, R26, 0x18, R24 ;  /* 0x000000181a187825 */ /* 0x004fc800078e0018 */
[----:B------:R-:W-:-:S05]  /*09b0*/  VIADD R25, R25, UR4 ;  /* 0x0000000419197c36 */ /* 0x000fca0008000000 */
        /* <DEDUP_REMOVED lines=9> */
[----:B------:R-:W-:-:S05]  /*0a50*/  IADD3 R27, PT, PT, R0, 0x2, RZ ;  /* 0x00000002001b7810 */ /* 0x000fca0007ffe0ff */
[----:B------:R-:W-:-:S04]  /*0a60*/  IMAD.WIDE.U32 R28, R27, 0x8, R12 ;  /* 0x000000081b1c7825 */ /* 0x000fc800078e000c */
[----:B--2---:R-:W-:-:S05]  /*0a70*/  IMAD.WIDE.U32 R24, R26, 0x18, R20 ;  /* 0x000000181a187825 */ /* 0x004fca00078e0014 */
[----:B------:R-:W-:Y:S02]  /*0a80*/  IADD3 R21, PT, PT, R25, UR4, RZ ;  /* 0x0000000419157c10 */ /* 0x000fe4000fffe0ff */
[----:B------:R-:W-:-:S05]  /*0a90*/  MOV R20, R24 ;  /* 0x0000001800147202 */ /* 0x000fca0000000f00 */
        /* <DEDUP_REMOVED lines=34> */
[----:B0-----:R-:W3:Y:S01]  /*0cc0*/  LDG.E.64 R22, desc[UR38][R6.64+0x8] ;  /* 0x0000082606167981 */ /* 0x001ee2000c1e1b00 */
[----:B------:R-:W-:-:S05]  /*0cd0*/  IADD3 R27, PT, PT, R0, 0x4, RZ ;  /* 0x00000004001b7810 */ /* 0x000fca0007ffe0ff */
[----:B------:R-:W-:-:S04]  /*0ce0*/  IMAD.WIDE.U32 R12, R27, 0x8, R12 ;  /* 0x000000081b0c7825 */ /* 0x000fc800078e000c */
[----:B---3--:R-:W-:-:S05]  /*0cf0*/  IMAD.WIDE.U32 R28, R26, 0x18, R22 ;  /* 0x000000181a1c7825 */ /* 0x008fca00078e0016 */
[----:B------:R-:W-:-:S05]  /*0d00*/  IADD3 R29, PT, PT, R29, UR4, RZ ;  /* 0x000000041d1d7c10 */ /* 0x000fca000fffe0ff */
[----:B--2---:R0:W-:Y:S04]  /*0d10*/  ST.E.64 desc[UR38][R28.64+0xa0], R24 ;  /* 0x0000a0181c007985 */ /* 0x0041e8000c101b26 */
[----:B------:R-:W2:Y:S04]  /*0d20*/  LDG.E.64 R20, desc[UR38][R6.64+0x8] ;  /* 0x0000082606147981 */ /* 0x000ea8000c1e1b00 */
[----:B------:R-:W3:Y:S01]  /*0d30*/  LDG.E.64 R12, desc[UR38][R12.64] ;  /* 0x000000260c0c7981 */ /* 0x000ee2000c1e1b00 */
[----:B------:R-:W-:-:S04]  /*0d40*/  IMAD.WIDE.U32 R14, R27, 0x8, R14 ;  /* 0x000000081b0e7825 */ /* 0x000fc800078e000e */
[----:B--2---:R-:W-:-:S05]  /*0d50*/  IMAD.WIDE.U32 R20, R26, 0x18, R20 ;  /* 0x000000181a147825 */ /* 0x004fca00078e0014 */
[----:B------:R-:W-:-:S05]  /*0d60*/  IADD3 R21, PT, PT, R21, UR4, RZ ;  /* 0x0000000415157c10 */ /* 0x000fca000fffe0ff */
[----:B---3--:R1:W-:Y:S04]  /*0d70*/  ST.E.64 desc[UR38][R20.64+0xb0], R12 ;  /* 0x0000b00c14007985 */ /* 0x0083e8000c101b26 */
[----:B------:R-:W2:Y:S04]  /*0d80*/  LDG.E.64 R22, desc[UR38][R6.64+0x8] ;  /* 0x0000082606167981 */ /* 0x000ea8000c1e1b00 */
[----:B------:R-:W3:Y:S01]  /*0d90*/  LDG.E.64 R14, desc[UR38][R14.64] ;  /* 0x000000260e0e7981 */ /* 0x000ee2000c1e1b00 */
[----:B------:R-:W-:-:S04]  /*0da0*/  IMAD.WIDE.U32 R10, R27, 0x8, R10 ;  /* 0x000000081b0a7825 */ /* 0x000fc800078e000a */
[----:B--2---:R-:W-:-:S04]  /*0db0*/  IMAD.WIDE.U32 R22, R26, 0x18, R22 ;  /* 0x000000181a167825 */ /* 0x004fc800078e0016 */
[----:B------:R-:W-:-:S05]  /*0dc0*/  VIADD R23, R23, UR4 ;  /* 0x0000000417177c36 */ /* 0x000fca0008000000 */
[----:B---3--:R2:W-:Y:S04]  /*0dd0*/  ST.E.64 desc[UR38][R22.64+0xa8], R14 ;  /* 0x0000a80e16007985 */ /* 0x0085e8000c101b26 */
[----:B0-----:R-:W3:Y:S04]  /*0de0*/  LDG.E.64 R24, desc[UR38][R6.64+0x8] ;  /* 0x0000082606187981 */ /* 0x001ee8000c1e1b00 */
[----:B------:R-:W4:Y:S01]  /*0df0*/  LDG.E.64 R10, desc[UR38][R10.64] ;  /* 0x000000260a0a7981 */ /* 0x000f22000c1e1b00 */
[----:B-1----:R-:W-:Y:S02]  /*0e00*/  LOP3.LUT R20, R8, 0xfffffff8, RZ, 0xc0, !PT ;  /* 0xfffffff808147812 */ /* 0x002fe400078ec0ff */
[----:B------:R-:W-:-:S04]  /*0e10*/  IADD3 R5, P0, PT, R5, 0x8, RZ ;  /* 0x0000000805057810 */ /* 0x000fc80007f1e0ff */
[----:B------:R-:W-:Y:S02]  /*0e20*/  IADD3 R12, P1, PT, R5, -R20, RZ ;  /* 0x80000014050c7210 */ /* 0x000fe40007f3e0ff */
[----:B------:R-:W-:Y:S02]  /*0e30*/  IADD3.X R4, PT, PT, RZ, R4, RZ, P0, !PT ;  /* 0x00000004ff047210 */ /* 0x000fe400007fe4ff */
[----:B------:R-:W-:Y:S02]  /*0e40*/  ISETP.NE.U32.AND P0, PT, R12, RZ, PT ;  /* 0x000000ff0c00720c */ /* 0x000fe40003f05070 */
[----:B------:R-:W-:-:S04]  /*0e50*/  IADD3.X R12, PT, PT, R4, ~R9, RZ, P1, !PT ;  /* 0x80000009040c7210 */ /* 0x000fc80000ffe4ff */
[----:B------:R-:W-:Y:S02]  /*0e60*/  ISETP.NE.AND.EX P0, PT, R12, RZ, PT, P0 ;  /* 0x000000ff0c00720c */ /* 0x000fe40003f05300 */
[----:B------:R-:W-:Y:S02]  /*0e70*/  IADD3 R16, P1, PT, R16, 0xc0, RZ ;  /* 0x000000c010107810 */ /* 0x000fe40007f3e0ff */
[----:B------:R-:W-:-:S03]  /*0e80*/  IADD3 R0, PT, PT, R0, 0x8, RZ ;  /* 0x0000000800007810 */ /* 0x000fc60007ffe0ff */
[----:B------:R-:W-:Y:S02]  /*0e90*/  IMAD.X R3, RZ, RZ, R3, P1 ;  /* 0x000000ffff037224 */ /* 0x000fe400008e0603 */
[----:B---3--:R-:W-:-:S05]  /*0ea0*/  IMAD.WIDE.U32 R24, R26, 0x18, R24 ;  /* 0x000000181a187825 */ /* 0x008fca00078e0018 */
[----:B------:R-:W-:-:S05]  /*0eb0*/  IADD3 R25, PT, PT, R25, UR4, RZ ;  /* 0x0000000419197c10 */ /* 0x000fca000fffe0ff */
[----:B----4-:R2:W-:Y:S01]  /*0ec0*/  ST.E.64 desc[UR38][R24.64+0xb8], R10 ;  /* 0x0000b80a18007985 */ /* 0x0105e2000c101b26 */
[----:B------:R-:W-:Y:S05]  /*0ed0*/  @P0 BRA `(.L_x_7) ;  /* 0xfffffff400580947 */ /* 0x000fea000383ffff */
[----:B------:R-:W-:Y:S05]  /*0ee0*/  BSYNC.RECONVERGENT B0 ;  /* 0x0000000000007941 */ /* 0x000fea0003800200 */
.L_x_6:
[----:B------:R-:W0:Y:S01]  /*0ef0*/  LDCU UR4, c[0x0][0x394] ;  /* 0x00007280ff0477ac */ /* 0x000e220008000800 */
[----:B------:R-:W-:Y:S02]  /*0f00*/  MOV R0, R20 ;  /* 0x0000001400007202 */ /* 0x000fe40000000f00 */
[----:B0-----:R-:W-:-:S07]  /*0f10*/  MOV R21, UR4 ;  /* 0x0000000400157c02 */ /* 0x001fce0008000f00 */
.L_x_5:
[----:B------:R-:W-:Y:S02]  /*0f20*/  ISETP.NE.U32.AND P0, PT, R2, RZ, PT ;  /* 0x000000ff0200720c */ /* 0x000fe40003f05070 */
[----:B------:R-:W-:Y:S02]  /*0f30*/  LOP3.LUT R16, R8, 0x3, RZ, 0xc0, !PT ;  /* 0x0000000308107812 */ /* 0x000fe400078ec0ff */
[----:B------:R-:W-:-:S13]  /*0f40*/  ISETP.NE.AND.EX P0, PT, RZ, RZ, PT, P0 ;  /* 0x000000ffff00720c */ /* 0x000fda0003f05300 */
[----:B------:R-:W-:Y:S05]  /*0f50*/  @!P0 BRA `(.L_x_8) ;  /* 0x0000000800b48947 */ /* 0x000fea0003800000 */
[----:B------:R-:W-:Y:S02]  /*0f60*/  ISETP.GE.U32.AND P0, PT, R2, 0x4, PT ;  /* 0x000000040200780c */ /* 0x000fe40003f06070 */
[----:B------:R-:W-:Y:S02]  /*0f70*/  ISETP.NE.U32.AND P1, PT, R16, RZ, PT ;  /* 0x000000ff1000720c */ /* 0x000fe40003f25070 */
[----:B------:R-:W-:Y:S02]  /*0f80*/  ISETP.GE.U32.AND.EX P0, PT, RZ, RZ, PT, P0 ;  /* 0x000000ffff00720c */ /* 0x000fe40003f06100 */
[----:B------:R-:W-:-:S11]  /*0f90*/  ISETP.NE.AND.EX P1, PT, RZ, RZ, PT, P1 ;  /* 0x000000ffff00720c */ /* 0x000fd60003f25310 */
[----:B------:R-:W-:Y:S05]  /*0fa0*/  @!P0 BRA `(.L_x_9) ;  /* 0x00000004005c8947 */ /* 0x000fea0003800000 */
[----:B--2---:R-:W0:Y:S01]  /*0fb0*/  LDC.64 R10, c[0x0][0x3b0] ;  /* 0x0000ec00ff0a7b82 */ /* 0x004e220000000a00 */
[----:B------:R-:W-:Y:S01]  /*0fc0*/  IADD3 R3, PT, PT, R17, R0, RZ ;  /* 0x0000000011037210 */ /* 0x000fe20007ffe0ff */
[----:B------:R-:W2:Y:S06]  /*0fd0*/  LDG.E.64 R4, desc[UR38][R6.64+0x8] ;  /* 0x0000082606047981 */ /* 0x000eac000c1e1b00 */
[----:B------:R-:W1:Y:S01]  /*0fe0*/  LDC.64 R12, c[0x0][0x3a8] ;  /* 0x0000ea00ff0c7b82 */ /* 0x000e620000000a00 */
[----:B0-----:R-:W-:-:S06]  /*0ff0*/  IMAD.WIDE.U32 R26, R3, 0x8, R10 ;  /* 0x00000008031a7825 */ /* 0x001fcc00078e000a */
[----:B------:R-:W3:Y:S01]  /*1000*/  LDG.E.64 R26, desc[UR38][R26.64] ;  /* 0x000000261a1a7981 */ /* 0x000ee2000c1e1b00 */
[----:B------:R-:W-:Y:S02]  /*1010*/  IMAD R21, R21, 0x18, RZ ;  /* 0x0000001815157824 */ /* 0x000fe400078e02ff */
[----:B-1----:R-:W-:-:S04]  /*1020*/  IMAD.WIDE.U32 R22, R3, 0x8, R12 ;  /* 0x0000000803167825 */ /* 0x002fc800078e000c */
[----:B--2---:R-:W-:-:S05]  /*1030*/  IMAD.WIDE.U32 R4, R0, 0x18, R4 ;  /* 0x0000001800047825 */ /* 0x004fca00078e0004 */
[----:B------:R-:W-:-:S05]  /*1040*/  IADD3 R5, PT, PT, R5, R21, RZ ;  /* 0x0000001505057210 */ /* 0x000fca0007ffe0ff */
[----:B---3--:R0:W-:Y:S04]  /*1050*/  ST.E.64 desc[UR38][R4.64+0x8], R26 ;  /* 0x0000081a04007985 */ /* 0x0081e8000c101b26 */
[----:B------:R-:W2:Y:S04]  /*1060*/  LDG.E.64 R14, desc[UR38][R6.64+0x8] ;  /* 0x00000826060e7981 */ /* 0x000ea8000c1e1b00 */
[----:B------:R-:W3:Y:S01]  /*1070*/  LDG.E.64 R22, desc[UR38][R22.64] ;  /* 0x0000002616167981 */ /* 0x000ee2000c1e1b00 */
[----:B0-----:R-:W0:Y:S02]  /*1080*/  LDC.64 R4, c[0x0][0x3b8] ;  /* 0x0000ee00ff047b82 */ /* 0x001e240000000a00 */
[----:B0-----:R-:W-:-:S04]  /*1090*/  IMAD.WIDE.U32 R28, R3, 0x8, R4 ;  /* 0x00000008031c7825 */ /* 0x001fc800078e0004 */
[----:B--2---:R-:W-:-:S04]  /*10a0*/  IMAD.WIDE.U32 R14, R0, 0x18, R14 ;  /* 0x00000018000e7825 */ /* 0x004fc800078e000e */
[----:B------:R-:W-:Y:S01]  /*10b0*/  IMAD.IADD R25, R21, 0x1, R15 ;  /* 0x0000000115197824 */ /* 0x000fe200078e020f */
[----:B------:R-:W-:-:S05]  /*10c0*/  MOV R24, R14 ;  /* 0x0000000e00187202 */ /* 0x000fca0000000f00 */
[----:B---3--:R-:W-:Y:S04]  /*10d0*/  ST.E.64 desc[UR38][R24.64], R22 ;  /* 0x0000001618007985 */ /* 0x008fe8000c101b26 */
[----:B------:R-:W2:Y:S04]  /*10e0*/  LDG.E.64 R14, desc[UR38][R6.64+0x8] ;  /* 0x00000826060e7981 */ /* 0x000ea8000c1e1b00 */
[----:B------:R-:W3:Y:S01]  /*10f0*/  LDG.E.64 R28, desc[UR38][R28.64] ;  /* 0x000000261c1c7981 */ /* 0x000ee2000c1e1b00 */
[----:B--2---:R-:W-:-:S05]  /*1100*/  IMAD.WIDE.U32 R14, R0, 0x18, R14 ;  /* 0x00000018000e7825 */ /* 0x004fca00078e000e */
[----:B------:R-:W-:Y:S02]  /*1110*/  IADD3 R27, PT, PT, R21, R15, RZ ;  /* 0x0000000f151b7210 */ /* 0x000fe40007ffe0ff */
[----:B------:R-:W-:-:S05]  /*1120*/  MOV R26, R14 ;  /* 0x0000000e001a7202 */ /* 0x000fca0000000f00 */
[----:B---3--:R0:W-:Y:S04]  /*1130*/  ST.E.64 desc[UR38][R26.64+0x10], R28 ;  /* 0x0000101c1a007985 */ /* 0x0081e8000c101b26 */
[----:B------:R-:W2:Y:S01]  /*1140*/  LDG.E.64 R20, desc[UR38][R6.64+0x8] ;  /* 0x0000082606147981 */ /* 0x000ea2000c1e1b00 */
[----:B0-----:R-:W-:-:S05]  /*1150*/  IADD3 R27, PT, PT, R3, 0x1, RZ ;  /* 0x00000001031b7810 */ /* 0x001fca0007ffe0ff */
[----:B------:R-:W-:-:S06]  /*1160*/  IMAD.WIDE.U32 R14, R27, 0x8, R10 ;  /* 0x000000081b0e7825 */ /* 0x000fcc00078e000a */
[----:B------:R-:W3:Y:S01]  /*1170*/  LDG.E.64 R14, desc[UR38][R14.64] ;  /* 0x000000260e0e7981 */ /* 0x000ee2000c1e1b00 */
[----:B------:R-:W-:Y:S01]  /*1180*/  UMOV UR4, URZ ;  /* 0x000000ff00047c82 */ /* 0x000fe20008000000 */
[----:B------:R-:W-:-:S04]  /*1190*/  IMAD.WIDE.U32 R22, R27, 0x8, R12 ;  /* 0x000000081b167825 */ /* 0x000fc800078e000c */
[----:B--2---:R-:W-:-:S04]  /*11a0*/  IMAD.WIDE.U32 R20, R0, 0x18, R20 ;  /* 0x0000001800147825 */ /* 0x004fc800078e0014 */
[----:B------:R-:W-:-:S05]  /*11b0*/  VIADD R21, R21, UR4 ;  /* 0x0000000415157c36 */ /* 0x000fca0008000000 */
[----:B---3--:R0:W-:Y:S04]  /*11c0*/  ST.E.64 desc[UR38][R20.64+0x20], R14 ;  /* 0x0000200e14007985 */ /* 0x0081e8000c101b26 */
[----:B------:R-:W2:Y:S04]  /*11d0*/  LDG.E.64 R24, desc[UR38][R6.64+0x8] ;  /* 0x0000082606187981 */ /* 0x000ea8000c1e1b00 */
[----:B------:R-:W3:Y:S01]  /*11e0*/  LDG.E.64 R22, desc[UR38][R22.64] ;  /* 0x0000002616167981 */ /* 0x000ee2000c1e1b00 */
[----:B------:R-:W-:-:S04]  /*11f0*/  IMAD.WIDE.U32 R26, R27, 0x8, R4 ;  /* 0x000000081b1a7825 */ /* 0x000fc800078e0004 */
        /* <DEDUP_REMOVED lines=9> */
[----:B-1----:R-:W-:-:S05]  /*1290*/  IADD3 R27, PT, PT, R3, 0x2, RZ ;  /* 0x00000002031b7810 */ /* 0x002fca0007ffe0ff */
[----:B------:R-:W-:-:S06]  /*12a0*/  IMAD.WIDE.U32 R14, R27, 0x8, R10 ;  /* 0x000000081b0e7825 */ /* 0x000fcc00078e000a */
        /* <DEDUP_REMOVED lines=11> */
[----:B------:R-:W2:Y:S04]  /*1360*/  LDG.E.64 R28, desc[UR38][R6.64+0x8] ;  /* 0x00000826061c7981 */ /* 0x000ea8000c1e1b00 */
[----:B------:R-:W3:Y:S01]  /*1370*/  LDG.E.64 R26, desc[UR38][R26.64] ;  /* 0x000000261a1a7981 */ /* 0x000ee2000c1e1b00 */
[----:B------:R-:W-:-:S05]  /*1380*/  IADD3 R3, PT, PT, R3, 0x3, RZ ;  /* 0x0000000303037810 */ /* 0x000fca0007ffe0ff */
[----:B------:R-:W-:-:S04]  /*1390*/  IMAD.WIDE.U32 R10, R3, 0x8, R10 ;  /* 0x00000008030a7825 */ /* 0x000fc800078e000a */
[----:B--2---:R-:W-:-:S05]  /*13a0*/  IMAD.WIDE.U32 R28, R0, 0x18, R28 ;  /* 0x00000018001c7825 */ /* 0x004fca00078e001c */
[----:B------:R-:W-:-:S05]  /*13b0*/  IADD3 R29, PT, PT, R29, UR4, RZ ;  /* 0x000000041d1d7c10 */ /* 0x000fca000fffe0ff */
[----:B---3--:R-:W-:Y:S04]  /*13c0*/  ST.E.64 desc[UR38][R28.64+0x40], R26 ;  /* 0x0000401a1c007985 */ /* 0x008fe8000c101b26 */
[----:B0-----:R-:W2:Y:S04]  /*13d0*/  LDG.E.64 R14, desc[UR38][R6.64+0x8] ;  /* 0x00000826060e7981 */ /* 0x001ea8000c1e1b00 */
[----:B------:R-:W3:Y:S01]  /*13e0*/  LDG.E.64 R10, desc[UR38][R10.64] ;  /* 0x000000260a0a7981 */ /* 0x000ee2000c1e1b00 */
[----:B------:R-:W-:-:S04]  /*13f0*/  IMAD.WIDE.U32 R12, R3, 0x8, R12 ;  /* 0x00000008030c7825 */ /* 0x000fc800078e000c */
[----:B--2---:R-:W-:-:S05]  /*1400*/  IMAD.WIDE.U32 R14, R0, 0x18, R14 ;  /* 0x00000018000e7825 */ /* 0x004fca00078e000e */
[----:B------:R-:W-:Y:S02]  /*1410*/  IADD3 R21, PT, PT, R15, UR4, RZ ;  /* 0x000000040f157c10 */ /* 0x000fe4000fffe0ff */
[----:B------:R-:W-:-:S05]  /*1420*/  MOV R20, R14 ;  /* 0x0000000e00147202 */ /* 0x000fca0000000f00 */
[----:B---3--:R0:W-:Y:S04]  /*1430*/  ST.E.64 desc[UR38][R20.64+0x50], R10 ;  /* 0x0000500a14007985 */ /* 0x0081e8000c101b26 */
[----:B------:R-:W2:Y:S04]  /*1440*/  LDG.E.64 R14, desc[UR38][R6.64+0x8] ;  /* 0x00000826060e7981 */ /* 0x000ea8000c1e1b00 */
[----:B------:R-:W3:Y:S01]  /*1450*/  LDG.E.64 R12, desc[UR38][R12.64] ;  /* 0x000000260c0c7981 */ /* 0x000ee2000c1e1b00 */
[----:B------:R-:W-:-:S04]  /*1460*/  IMAD.WIDE.U32 R4, R3, 0x8, R4 ;  /* 0x0000000803047825 */ /* 0x000fc800078e0004 */
[----:B--2---:R-:W-:-:S04]  /*1470*/  IMAD.WIDE.U32 R14, R0, 0x18, R14 ;  /* 0x00000018000e7825 */ /* 0x004fc800078e000e */
[----:B-1----:R-:W-:Y:S01]  /*1480*/  VIADD R23, R15, UR4 ;  /* 0x000000040f177c36 */ /* 0x002fe20008000000 */
[----:B------:R-:W-:-:S05]  /*1490*/  MOV R22, R14 ;  /* 0x0000000e00167202 */ /* 0x000fca0000000f00 */
[----:B---3--:R1:W-:Y:S04]  /*14a0*/  ST.E.64 desc[UR38][R22.64+0x48], R12 ;  /* 0x0000480c16007985 */ /* 0x0083e8000c101b26 */
[----:B------:R-:W2:Y:S04]  /*14b0*/  LDG.E.64 R14, desc[UR38][R6.64+0x8] ;  /* 0x00000826060e7981 */ /* 0x000ea8000c1e1b00 */
[----:B------:R-:W3:Y:S01]  /*14c0*/  LDG.E.64 R4, desc[UR38][R4.64] ;  /* 0x0000002604047981 */ /* 0x000ee2000c1e1b00 */
[----:B0-----:R-:W-:Y:S02]  /*14d0*/  HFMA2 R21, -RZ, RZ, 0, 0 ;  /* 0x00000000ff157431 */ /* 0x001fe400000001ff */
[C---:B--2---:R-:W-:Y:S01]  /*14e0*/  IMAD.WIDE.U32 R14, R0.reuse, 0x18, R14 ;  /* 0x00000018000e7825 */ /* 0x044fe200078e000e */
[----:B------:R-:W-:-:S04]  /*14f0*/  IADD3 R0, PT, PT, R0, 0x4, RZ ;  /* 0x0000000400007810 */ /* 0x000fc80007ffe0ff */
[----:B------:R-:W-:-:S05]  /*1500*/  IADD3 R15, PT, PT, R15, UR4, RZ ;  /* 0x000000040f0f7c10 */ /* 0x000fca000fffe0ff */
[----:B---3--:R1:W-:Y:S02]  /*1510*/  ST.E.64 desc[UR38][R14.64+0x58], R4 ;  /* 0x000058040e007985 */ /* 0x0083e4000c101b26 */
.L_x_9:
[----:B------:R-:W-:Y:S05]  /*1520*/  @!P1 BRA `(.L_x_8) ;  /* 0x0000000400409947 */ /* 0x000fea0003800000 */
[----:B------:R-:W-:Y:S02]  /*1530*/  ISETP.NE.U32.AND P0, PT, R16, 0x1, PT ;  /* 0x000000011000780c */ /* 0x000fe40003f05070 */
[----:B------:R-:W-:Y:S02]  /*1540*/  LOP3.LUT R3, R8, 0x1, RZ, 0xc0, !PT ;  /* 0x0000000108037812 */ /* 0x000fe400078ec0ff */
[----:B------:R-:W-:Y:S02]  /*1550*/  ISETP.NE.AND.EX P0, PT, RZ, RZ, PT, P0 ;  /* 0x000000ffff00720c */ /* 0x000fe40003f05300 */
[----:B------:R-:W-:-:S04]  /*1560*/  ISETP.NE.U32.AND P1, PT, R3, 0x1, PT ;  /* 0x000000010300780c */ /* 0x000fc80003f25070 */
[----:B------:R-:W-:-:S07]  /*1570*/  ISETP.NE.U32.AND.EX P1, PT, RZ, RZ, PT, P1 ;  /* 0x000000ffff00720c */ /* 0x000fce0003f25110 */
[----:B------:R-:W-:Y:S06]  /*1580*/  @!P0 BRA `(.L_x_10) ;  /* 0x0000000000c08947 */ /* 0x000fec0003800000 */
[----:B--2---:R-:W0:Y:S01]  /*1590*/  LDC.64 R10, c[0x0][0x3b0] ;  /* 0x0000ec00ff0a7b82 */ /* 0x004e220000000a00 */
[----:B-1----:R-:W2:Y:S01]  /*15a0*/  LDG.E.64 R4, desc[UR38][R6.64+0x8] ;  /* 0x0000082606047981 */ /* 0x002ea2000c1e1b00 */
[----:B------:R-:W-:-:S06]  /*15b0*/  IMAD.IADD R3, R17, 0x1, R0 ;  /* 0x0000000111037824 */ /* 0x000fcc00078e0200 */
        /* <DEDUP_REMOVED lines=12> */
[----:B--2---:R-:W-:-:S05]  /*1680*/  IMAD.WIDE.U32 R24, R0, 0x18, R24 ;  /* 0x0000001800187825 */ /* 0x004fca00078e0018 */
[----:B------:R-:W-:-:S05]  /*1690*/  IADD3 R25, PT, PT, R23, R25, RZ ;  /* 0x0000001917197210 */ /* 0x000fca0007ffe0ff */
[----:B---3--:R0:W-:Y:S04]  /*16a0*/  ST.E.64 desc[UR38][R24.64], R26 ;  /* 0x0000001a18007985 */ /* 0x0081e8000c101b26 */
[----:B------:R-:W2:Y:S04]  /*16b0*/  LDG.E.64 R14, desc[UR38][R6.64+0x8] ;  /* 0x00000826060e7981 */ /* 0x000ea8000c1e1b00 */
[----:B------:R-:W3:Y:S01]  /*16c0*/  LDG.E.64 R20, desc[UR38][R20.64] ;  /* 0x0000002614147981 */ /* 0x000ee2000c1e1b00 */
[----:B------:R-:W-:-:S04]  /*16d0*/  VIADD R3, R3, 0x1 ;  /* 0x0000000103037836 */ /* 0x000fc80000000000 */
[----:B------:R-:W-:-:S04]  /*16e0*/  IMAD.WIDE.U32 R10, R3, 0x8, R10 ;  /* 0x00000008030a7825 */ /* 0x000fc800078e000a */
[----:B--2---:R-:W-:-:S05]  /*16f0*/  IMAD.WIDE.U32 R14, R0, 0x18, R14 ;  /* 0x00000018000e7825 */ /* 0x004fca00078e000e */
[----:B------:R-:W-:Y:S02]  /*1700*/  IADD3 R23, PT, PT, R23, R15, RZ ;  /* 0x0000000f17177210 */ /* 0x000fe40007ffe0ff */
[----:B------:R-:W-:-:S05]  /*1710*/  MOV R22, R14 ;  /* 0x0000000e00167202 */ /* 0x000fca0000000f00 */
[----:B---3--:R1:W-:Y:S04]  /*1720*/  ST.E.64 desc[UR38][R22.64+0x10], R20 ;  /* 0x0000101416007985 */ /* 0x0083e8000c101b26 */
[----:B------:R-:W2:Y:S04]  /*1730*/  LDG.E.64 R14, desc[UR38][R6.64+0x8] ;  /* 0x00000826060e7981 */ /* 0x000ea8000c1e1b00 */
[----:B------:R-:W3:Y:S01]  /*1740*/  LDG.E.64 R10, desc[UR38][R10.64] ;  /* 0x000000260a0a7981 */ /* 0x000ee2000c1e1b00 */
[----:B------:R-:W-:Y:S01]  /*1750*/  UMOV UR4, URZ ;  /* 0x000000ff00047c82 */ /* 0x000fe20008000000 */
[----:B------:R-:W-:-:S04]  /*1760*/  IMAD.WIDE.U32 R12, R3, 0x8, R12 ;  /* 0x00000008030c7825 */ /* 0x000fc800078e000c */
[----:B--2---:R-:W-:-:S05]  /*1770*/  IMAD.WIDE.U32 R14, R0, 0x18, R14 ;  /* 0x00000018000e7825 */ /* 0x004fca00078e000e */
[----:B0-----:R-:W-:Y:S02]  /*1780*/  IADD3 R25, PT, PT, R15, UR4, RZ ;  /* 0x000000040f197c10 */ /* 0x001fe4000fffe0ff */
[----:B------:R-:W-:-:S05]  /*1790*/  MOV R24, R14 ;  /* 0x0000000e00187202 */ /* 0x000fca0000000f00 */
[----:B---3--:R0:W-:Y:S04]  /*17a0*/  ST.E.64 desc[UR38][R24.64+0x20], R10 ;  /* 0x0000200a18007985 */ /* 0x0081e8000c101b26 */
[----:B------:R-:W2:Y:S04]  /*17b0*/  LDG.E.64 R14, desc[UR38][R6.64+0x8] ;  /* 0x00000826060e7981 */ /* 0x000ea8000c1e1b00 */
[----:B------:R-:W3:Y:S01]  /*17c0*/  LDG.E.64 R12, desc[UR38][R12.64] ;  /* 0x000000260c0c7981 */ /* 0x000ee2000c1e1b00 */
[----:B------:R-:W-:-:S04]  /*17d0*/  IMAD.WIDE.U32 R4, R3, 0x8, R4 ;  /* 0x0000000803047825 */ /* 0x000fc800078e0004 */
[----:B--2---:R-:W-:-:S05]  /*17e0*/  IMAD.WIDE.U32 R14, R0, 0x18, R14 ;  /* 0x00000018000e7825 */ /* 0x004fca00078e000e */
[----:B-1----:R-:W-:Y:S02]  /*17f0*/  IADD3 R23, PT, PT, R15, UR4, RZ ;  /* 0x000000040f177c10 */ /* 0x002fe4000fffe0ff */
[----:B------:R-:W-:-:S05]  /*1800*/  MOV R22, R14 ;  /* 0x0000000e00167202 */ /* 0x000fca0000000f00 */
[----:B---3--:R0:W-:Y:S04]  /*1810*/  ST.E.64 desc[UR38][R22.64+0x18], R12 ;  /* 0x0000180c16007985 */ /* 0x0081e8000c101b26 */
[----:B------:R-:W2:Y:S04]  /*1820*/  LDG.E.64 R14, desc[UR38][R6.64+0x8] ;  /* 0x00000826060e7981 */ /* 0x000ea8000c1e1b00 */
[----:B------:R-:W3:Y:S01]  /*1830*/  LDG.E.64 R4, desc[UR38][R4.64] ;  /* 0x0000002604047981 */ /* 0x000ee2000c1e1b00 */
[----:B------:R-:W-:Y:S02]  /*1840*/  HFMA2 R21, -RZ, RZ, 0, 0 ;  /* 0x00000000ff157431 */ /* 0x000fe400000001ff */
[C---:B--2---:R-:W-:Y:S01]  /*1850*/  IMAD.WIDE.U32 R14, R0.reuse, 0x18, R14 ;  /* 0x00000018000e7825 */ /* 0x044fe200078e000e */
[----:B------:R-:W-:-:S03]  /*1860*/  IADD3 R0, PT, PT, R0, 0x2, RZ ;  /* 0x0000000200007810 */ /* 0x000fc60007ffe0ff */
[----:B------:R-:W-:-:S05]  /*1870*/  VIADD R15, R15, UR4 ;  /* 0x000000040f0f7c36 */ /* 0x000fca0008000000 */
[----:B---3--:R0:W-:Y:S02]  /*1880*/  ST.E.64 desc[UR38][R14.64+0x28], R4 ;  /* 0x000028040e007985 */ /* 0x0081e4000c101b26 */
.L_x_10:
[----:B------:R-:W-:Y:S05]  /*1890*/  @P1 BRA `(.L_x_8) ;  /* 0x0000000000641947 */ /* 0x000fea0003800000 */
[----:B01----:R-:W0:Y:S01]  /*18a0*/  LDC.64 R12, c[0x0][0x3b0] ;  /* 0x0000ec00ff0c7b82 */ /* 0x003e220000000a00 */
[----:B------:R-:W-:Y:S01]  /*18b0*/  IADD3 R3, PT, PT, R17, R0, RZ ;  /* 0x0000000011037210 */ /* 0x000fe20007ffe0ff */
[----:B--2---:R-:W2:Y:S06]  /*18c0*/  LDG.E.64 R10, desc[UR38][R6.64+0x8] ;  /* 0x00000826060a7981 */ /* 0x004eac000c1e1b00 */
[----:B------:R-:W1:Y:S01]  /*18d0*/  LDC.64 R4, c[0x0][0x3a8] ;  /* 0x0000ea00ff047b82 */ /* 0x000e620000000a00 */
[----:B0-----:R-:W-:-:S06]  /*18e0*/  IMAD.WIDE.U32 R12, R3, 0x8, R12 ;  /* 0x00000008030c7825 */ /* 0x001fcc00078e000c */
[----:B------:R-:W3:Y:S01]  /*18f0*/  LDG.E.64 R12, desc[UR38][R12.64] ;  /* 0x000000260c0c7981 */ /* 0x000ee2000c1e1b00 */
[----:B------:R-:W-:Y:S02]  /*1900*/  IMAD R21, R21, 0x18, RZ ;  /* 0x0000001815157824 */ /* 0x000fe400078e02ff */
[----:B-1----:R-:W-:Y:S02]  /*1910*/  IMAD.WIDE.U32 R14, R3, 0x8, R4 ;  /* 0x00000008030e7825 */ /* 0x002fe400078e0004 */
[----:B------:R-:W0:Y:S02]  /*1920*/  LDC.64 R4, c[0x0][0x3b8] ;  /* 0x0000ee00ff047b82 */ /* 0x000e240000000a00 */
[----:B--2---:R-:W-:-:S04]  /*1930*/  IMAD.WIDE.U32 R10, R0, 0x18, R10 ;  /* 0x00000018000a7825 */ /* 0x004fc800078e000a */
[----:B------:R-:W-:Y:S01]  /*1940*/  IMAD.MOV.U32 R22, RZ, RZ, R10 ;  /* 0x000000ffff167224 */ /* 0x000fe200078e000a */
[----:B------:R-:W-:-:S05]  /*1950*/  IADD3 R23, PT, PT, R11, R21, RZ ;  /* 0x000000150b177210 */ /* 0x000fca0007ffe0ff */
[----:B---3--:R3:W-:Y:S04]  /*1960*/  ST.E.64 desc[UR38][R22.64+0x8], R12 ;  /* 0x0000080c16007985 */ /* 0x0087e8000c101b26 */
[----:B------:R-:W2:Y:S04]  /*1970*/  LDG.E.64 R10, desc[UR38][R6.64+0x8] ;  /* 0x00000826060a7981 */ /* 0x000ea8000c1e1b00 */
[----:B------:R-:W4:Y:S01]  /*1980*/  LDG.E.64 R14, desc[UR38][R14.64] ;  /* 0x000000260e0e7981 */ /* 0x000f22000c1e1b00 */
[----:B0-----:R-:W-:-:S04]  /*1990*/  IMAD.WIDE.U32 R4, R3, 0x8, R4 ;  /* 0x0000000803047825 */ /* 0x001fc800078e0004 */
[----:B--2---:R-:W-:-:S05]  /*19a0*/  IMAD.WIDE.U32 R10, R0, 0x18, R10 ;  /* 0x00000018000a7825 */ /* 0x004fca00078e000a */
[----:B------:R-:W-:Y:S02]  /*19b0*/  IADD3 R25, PT, PT, R21, R11, RZ ;  /* 0x0000000b15197210 */ /* 0x000fe40007ffe0ff */
[----:B------:R-:W-:-:S05]  /*19c0*/  MOV R24, R10 ;  /* 0x0000000a00187202 */ /* 0x000fca0000000f00 */
[----:B----4-:R3:W-:Y:S04]  /*19d0*/  ST.E.64 desc[UR38][R24.64], R14 ;  /* 0x0000000e18007985 */ /* 0x0107e8000c101b26 */
[----:B------:R-:W2:Y:S04]  /*19e0*/  LDG.E.64 R10, desc[UR38][R6.64+0x8] ;  /* 0x00000826060a7981 */ /* 0x000ea8000c1e1b00 */
[----:B------:R-:W4:Y:S01]  /*19f0*/  LDG.E.64 R4, desc[UR38][R4.64] ;  /* 0x0000002604047981 */ /* 0x000f22000c1e1b00 */
[----:B--2---:R-:W-:-:S05]  /*1a00*/  IMAD.WIDE.U32 R10, R0, 0x18, R10 ;  /* 0x00000018000a7825 */ /* 0x004fca00078e000a */
[----:B------:R-:W-:-:S05]  /*1a10*/  IADD3 R11, PT, PT, R21, R11, RZ ;  /* 0x0000000b150b7210 */ /* 0x000fca0007ffe0ff */
[----:B----4-:R3:W-:Y:S02]  /*1a20*/  ST.E.64 desc[UR38][R10.64+0x10], R4 ;  /* 0x000010040a007985 */ /* 0x0107e4000c101b26 */
.L_x_8:
[----:B------:R-:W-:Y:S01]  /*1a30*/  MOV R6, 0x0 ;  /* 0x0000000000067802 */ /* 0x000fe20000000f00 */
[----:B------:R-:W-:Y:S02]  /*1a40*/  IMAD R9, R9, 0x18, RZ ;  /* 0x0000001809097824 */ /* 0x000fe400078e02ff */
[----:B01-3--:R-:W-:-:S03]  /*1a50*/  IMAD.WIDE.U32 R4, R8, 0x18, RZ ;  /* 0x0000001808047825 */ /* 0x00bfc600078e00ff */
[----:B------:R-:W0:Y:S01]  /*1a60*/  LDC.64 R6, c[0x4][R6] ;  /* 0x0100000006067b82 */ /* 0x000e220000000a00 */
[----:B------:R-:W-:Y:S01]  /*1a70*/  VIADD R17, R17, 0x100 ;  /* 0x0000010011117836 */ /* 0x000fe20000000000 */
[----:B------:R-:W-:-:S07]  /*1a80*/  IADD3 R5, PT, PT, R5, R9, RZ ;  /* 0x0000000905057210 */ /* 0x000fce0007ffe0ff */
[----:B------:R-:W-:-:S07]  /*1a90*/  LEPC R20, `(.L_x_11) ;  /* 0x000000001014794e */ /* 0x000fce0000000000 */
[----:B0-2---:R-:W-:Y:S05]  /*1aa0*/  CALL.ABS.NOINC R6 ;  /* 0x0000000006007343 */ /* 0x005fea0003c00000 */
.L_x_11:
[----:B------:R-:W0:Y:S01]  /*1ab0*/  LDC.64 R6, c[0x0][0x398] ;  /* 0x0000e600ff067b82 */ /* 0x000e220000000a00 */
[----:B------:R-:W-:Y:S01]  /*1ac0*/  ISETP.NE.AND P6, PT, R19, RZ, PT ;  /* 0x000000ff1300720c */ /* 0x000fe20003fc5270 */
[----:B------:R-:W-:Y:S01]  /*1ad0*/  HFMA2 R0, -RZ, RZ, 0, 0 ;  /* 0x00000000ff007431 */ /* 0x000fe200000001ff */
[----:B------:R-:W-:Y:S02]  /*1ae0*/  ISETP.NE.U32.AND P0, PT, R2, RZ, PT ;  /* 0x000000ff0200720c */ /* 0x000fe40003f05070 */
[----:B------:R-:W-:Y:S02]  /*1af0*/  MOV R3, RZ ;  /* 0x000000ff00037202 */ /* 0x000fe40000000f00 */
[----:B------:R-:W-:Y:S01]  /*1b00*/  ISETP.NE.AND.EX P0, PT, RZ, RZ, PT, P0 ;  /* 0x000000ffff00720c */ /* 0x000fe20003f05300 */
[----:B0-----:R-:W-:-:S05]  /*1b10*/  IMAD.WIDE.U32 R6, R17, 0x10, R6 ;  /* 0x0000001011067825 */ /* 0x001fca00078e0006 */
[----:B------:R0:W-:Y:S01]  /*1b20*/  STG.E.64 desc[UR38][R6.64+0x8], R4 ;  /* 0x0000080406007986 */ /* 0x0001e2000c101b26 */
[----:B------:R-:W-:Y:S06]  /*1b30*/  @!P6 BRA `(.L_x_12) ;  /* 0x0000000800e0e947 */ /* 0x000fec0003800000 */
[----:B------:R-:W1:Y:S01]  /*1b40*/  LDC R3, c[0x0][0x388] ;  /* 0x0000e200ff037b82 */ /* 0x000e620000000800 */
[----:B------:R-:W2:Y:S01]  /*1b50*/  LDCU UR4, c[0x0][0x394] ;  /* 0x00007280ff0477ac */ /* 0x000ea20008000800 */
[----:B------:R-:W-:Y:S01]  /*1b60*/  BSSY.RECONVERGENT B0, `(.L_x_12) ;  /* 0x00000b5000007945 */ /* 0x000fe20003800200 */
[----:B------:R-:W-:Y:S02]  /*1b70*/  MOV R24, RZ ;  /* 0x000000ff00187202 */ /* 0x000fe40000000f00 */
[----:B------:R-:W-:Y:S02]  /*1b80*/  CS2R R8, SRZ ;  /* 0x0000000000087805 */ /* 0x000fe4000001ff00 */
[----:B0-----:R-:W-:Y:S01]  /*1b90*/  MOV R5, RZ ;  /* 0x000000ff00057202 */ /* 0x001fe20000000f00 */
[----:B------:R-:W0:Y:S01]  /*1ba0*/  LDC R0, c[0x0][0x390] ;  /* 0x0000e400ff007b82 */ /* 0x000e220000000800 */
[----:B-1----:R-:W-:Y:S01]  /*1bb0*/  IADD3 R4, PT, PT, R3, UR40, R18 ;  /* 0x0000002803047c10 */ /* 0x002fe2000fffe012 */
[----:B--2---:R-:W-:-:S03]  /*1bc0*/  IMAD.U32 R3, RZ, RZ, UR4 ;  /* 0x00000004ff037e24 */ /* 0x004fc6000f8e00ff */
[----:B------:R-:W-:Y:S02]  /*1bd0*/  IADD3 R4, PT, PT, R4, 0x100, RZ ;  /* 0x0000010004047810 */ /* 0x000fe40007ffe0ff */
[----:B0-----:R-:W-:-:S07]  /*1be0*/  LOP3.LUT R0, R0, 0xfffffff8, RZ, 0xc0, !PT ;  /* 0xfffffff800007812 */ /* 0x001fce00078ec0ff */
.L_x_13:
[----:B0-----:R-:W0:Y:S01]  /*1bf0*/  LDC.64 R12, c[0x0][0x3b0] ;  /* 0x0000ec00ff0c7b82 */ /* 0x001e220000000a00 */
[----:B------:R-:W2:Y:S07]  /*1c00*/  LDG.E.64 R18, desc[UR38][R6.64+0x8] ;  /* 0x0000082606127981 */ /* 0x000eae000c1e1b00 */
[----:B------:R-:W1:Y:S01]  /*1c10*/  LDC.64 R14, c[0x0][0x3a8] ;  /* 0x0000ea00ff0e7b82 */ /* 0x000e620000000a00 */
[----:B------:R-:W-:Y:S01]  /*1c20*/  LOP3.LUT R25, R8, 0xfffffff8, RZ, 0xc0, !PT ;  /* 0xfffffff808197812 */ /* 0x000fe200078ec0ff */
[----:B------:R-:W-:Y:S01]  /*1c30*/  UMOV UR4, URZ ;  /* 0x000000ff00047c82 */ /* 0x000fe20008000000 */
[----:B------:R-:W3:Y:S01]  /*1c40*/  LDCU UR5, c[0x0][0x394] ;  /* 0x00007280ff0577ac */ /* 0x000ee20008000800 */
[----:B0-----:R-:W-:-:S05]  /*1c50*/  IMAD.WIDE.U32 R20, R4, 0x8, R12 ;  /* 0x0000000804147825 */ /* 0x001fca00078e000c */
[----:B------:R-:W4:Y:S01]  /*1c60*/  LDG.E.64 R10, desc[UR38][R20.64] ;  /* 0x00000026140a7981 */ /* 0x000f22000c1e1b00 */
[----:B-1----:R-:W-:Y:S01]  /*1c70*/  IMAD.WIDE.U32 R26, R4, 0x8, R14 ;  /* 0x00000008041a7825 */ /* 0x002fe200078e000e */
[----:B--2---:R-:W-:-:S04]  /*1c80*/  IADD3 R28, P1, PT, R18, R24, RZ ;  /* 0x00000018121c7210 */ /* 0x004fc80007f3e0ff */
[----:B------:R-:W-:-:S05]  /*1c90*/  IADD3.X R29, PT, PT, R19, R5, RZ, P1, !PT ;  /* 0x00000005131d7210 */ /* 0x000fca0000ffe4ff */
[----:B----4-:R0:W-:Y:S04]  /*1ca0*/  ST.E.64 desc[UR38][R28.64+0x8], R10 ;  /* 0x0000080a1c007985 */ /* 0x0101e8000c101b26 */
[----:B------:R-:W2:Y:S04]  /*1cb0*/  LDG.E.64 R18, desc[UR38][R6.64+0x8] ;  /* 0x0000082606127981 */ /* 0x000ea8000c1e1b00 */
[----:B------:R-:W4:Y:S01]  /*1cc0*/  LDG.E.64 R26, desc[UR38][R26.64] ;  /* 0x000000261a1a7981 */ /* 0x000f22000c1e1b00 */
[----:B0-----:R-:W0:Y:S02]  /*1cd0*/  LDC.64 R10, c[0x0][0x3b8] ;  /* 0x0000ee00ff0a7b82 */ /* 0x001e240000000a00 */
[----:B0-----:R-:W-:Y:S01]  /*1ce0*/  IMAD.WIDE.U32 R20, R4, 0x8, R10 ;  /* 0x0000000804147825 */ /* 0x001fe200078e000a */
[----:B--2---:R-:W-:-:S04]  /*1cf0*/  IADD3 R22, P1, PT, R18, R24, RZ ;  /* 0x0000001812167210 */ /* 0x004fc80007f3e0ff */
[----:B------:R-:W-:-:S05]  /*1d00*/  IADD3.X R23, PT, PT, R19, R5, RZ, P1, !PT ;  /* 0x0000000513177210 */ /* 0x000fca0000ffe4ff */
[----:B----4-:R0:W-:Y:S04]  /*1d10*/  ST.E.64 desc[UR38][R22.64], R26 ;  /* 0x0000001a16007985 */ /* 0x0101e8000c101b26 */
[----:B------:R-:W2:Y:S04]  /*1d20*/  LDG.E.64 R18, desc[UR38][R6.64+0x8] ;  /* 0x0000082606127981 */ /* 0x000ea8000c1e1b00 */
[----:B------:R-:W4:Y:S01]  /*1d30*/  LDG.E.64 R20, desc[UR38][R20.64] ;  /* 0x0000002614147981 */ /* 0x000f22000c1e1b00 */
[----:B0-----:R-:W-:-:S04]  /*1d40*/  VIADD R27, R4, 0x1 ;  /* 0x00000001041b7836 */ /* 0x001fc80000000000 */
[----:B------:R-:W-:Y:S01]  /*1d50*/  IMAD.WIDE.U32 R28, R27, 0x8, R12 ;  /* 0x000000081b1c7825 */ /* 0x000fe200078e000c */
[----:B--2---:R-:W-:-:S04]  /*1d60*/  IADD3 R18, P1, PT, R18, R24, RZ ;  /* 0x0000001812127210 */ /* 0x004fc80007f3e0ff */
[----:B------:R-:W-:-:S05]  /*1d70*/  IADD3.X R19, PT, PT, R19, R5, RZ, P1, !PT ;  /* 0x0000000513137210 */ /* 0x000fca0000ffe4ff */
[----:B----4-:R0:W-:Y:S04]  /*1d80*/  ST.E.64 desc[UR38][R18.64+0x10], R20 ;  /* 0x0000101412007985 */ /* 0x0101e8000c101b26 */
[----:B------:R-:W2:Y:S04]  /*1d90*/  LDG.E.64 R22, desc[UR38][R6.64+0x8] ;  /* 0x0000082606167981 */ /* 0x000ea8000c1e1b00 */
[----:B------:R-:W4:Y:S01]  /*1da0*/  LDG.E.64 R28, desc[UR38][R28.64] ;  /* 0x000000261c1c7981 */ /* 0x000f22000c1e1b00 */
[----:B0-----:R-:W-:-:S04]  /*1db0*/  IMAD.WIDE.U32 R20, R27, 0x8, R14 ;  /* 0x000000081b147825 */ /* 0x001fc800078e000e */
[----:B--2---:R-:W-:-:S05]  /*1dc0*/  IMAD.WIDE.U32 R22, R25, 0x18, R22 ;  /* 0x0000001819167825 */ /* 0x004fca00078e0016 */
[----:B------:R-:W-:-:S05]  /*1dd0*/  IADD3 R23, PT, PT, R23, UR4, RZ ;  /* 0x0000000417177c10 */ /* 0x000fca000fffe0ff */
[----:B----4-:R-:W-:Y:S04]  /*1de0*/  ST.E.64 desc[UR38][R22.64+0x20], R28 ;  /* 0x0000201c16007985 */ /* 0x010fe8000c101b26 */
[----:B------:R-:W2:Y:S04]  /*1df0*/  LDG.E.64 R18, desc[UR38][R6.64+0x8] ;  /* 0x0000082606127981 */ /* 0x000ea8000c1e1b00 */
[----:B------:R-:W4:Y:S01]  /*1e00*/  LDG.E.64 R20, desc[UR38][R20.64] ;  /* 0x0000002614147981 */ /* 0x000f22000c1e1b00 */
[----:B------:R-:W-:-:S04]  /*1e10*/  IMAD.WIDE.U32 R26, R27, 0x8, R10 ;  /* 0x000000081b1a7825 */ /* 0x000fc800078e000a */
[----:B--2---:R-:W-:-:S05]  /*1e20*/  IMAD.WIDE.U32 R18, R25, 0x18, R18 ;  /* 0x0000001819127825 */ /* 0x004fca00078e0012 */
[----:B------:R-:W-:-:S05]  /*1e30*/  IADD3 R19, PT, PT, R19, UR4, RZ ;  /* 0x0000000413137c10 */ /* 0x000fca000fffe0ff */
[----:B----4-:R0:W-:Y:S04]  /*1e40*/  ST.E.64 desc[UR38][R18.64+0x18], R20 ;  /* 0x0000181412007985 */ /* 0x0101e8000c101b26 */
[----:B------:R-:W2:Y:S04]  /*1e50*/  LDG.E.64 R26, desc[UR38][R26.64] ;  /* 0x000000261a1a7981 */ /* 0x000ea8000c1e1b00 */
[----:B0-----:R-:W4:Y:S02]  /*1e60*/  LDG.E.64 R18, desc[UR38][R6.64+0x8] ;  /* 0x0000082606127981 */ /* 0x001f24000c1e1b00 */
[----:B----4-:R-:W-:-:S05]  /*1e70*/  IMAD.WIDE.U32 R22, R25, 0x18, R18 ;  /* 0x0000001819167825 */ /* 0x010fca00078e0012 */
[----:B------:R-:W-:Y:S02]  /*1e80*/  IADD3 R19, PT, PT, R23, UR4, RZ ;  /* 0x0000000417137c10 */ /* 0x000fe4000fffe0ff */
[----:B------:R-:W-:-:S05]  /*1e90*/  MOV R18, R22 ;  /* 0x0000001600127202 */ /* 0x000fca0000000f00 */
[----:B--2---:R0:W-:Y:S04]  /*1ea0*/  ST.E.64 desc[UR38][R18.64+0x28], R26 ;  /* 0x0000281a12007985 */ /* 0x0041e8000c101b26 */
[----:B------:R-:W2:Y:S01]  /*1eb0*/  LDG.E.64 R22, desc[UR38][R6.64+0x8] ;  /* 0x0000082606167981 */ /* 0x000ea2000c1e1b00 */
[----:B0-----:R-:W-:-:S04]  /*1ec0*/  VIADD R27, R4, 0x2 ;  /* 0x00000002041b7836 */ /* 0x001fc80000000000 */
[----:B------:R-:W-:-:S06]  /*1ed0*/  IMAD.WIDE.U32 R28, R27, 0x8, R12 ;  /* 0x000000081b1c7825 */ /* 0x000fcc00078e000c */
[----:B------:R-:W4:Y:S01]  /*1ee0*/  LDG.E.64 R28, desc[UR38][R28.64] ;  /* 0x000000261c1c7981 */ /* 0x000f22000c1e1b00 */
[----:B------:R-:W-:-:S04]  /*1ef0*/  IMAD.WIDE.U32 R20, R27, 0x8, R14 ;  /* 0x000000081b147825 */ /* 0x000fc800078e000e */
        /* <DEDUP_REMOVED lines=91> */
[----:B----4-:R-:W-:Y:S01]  /*24b0*/  IMAD.WIDE.U32 R22, R25, 0x18, R20 ;  /* 0x0000001819167825 */ /* 0x010fe200078e0014 */
[----:B------:R-:W-:-:S04]  /*24c0*/  IADD3 R21, PT, PT, R4, 0x7, RZ ;  /* 0x0000000704157810 */ /* 0x000fc80007ffe0ff */
[----:B------:R-:W-:Y:S01]  /*24d0*/  IADD3 R23, PT, PT, R23, UR4, RZ ;  /* 0x0000000417177c10 */ /* 0x000fe2000fffe0ff */
[----:B------:R-:W-:-:S04]  /*24e0*/  IMAD.WIDE.U32 R12, R21, 0x8, R12 ;  /* 0x00000008150c7825 */ /* 0x000fc800078e000c */
[----:B--2---:R0:W-:Y:S04]  /*24f0*/  ST.E.64 desc[UR38][R22.64+0xa0], R26 ;  /* 0x0000a01a16007985 */ /* 0x0041e8000c101b26 */
[----:B------:R-:W2:Y:S04]  /*2500*/  LDG.E.64 R28, desc[UR38][R6.64+0x8] ;  /* 0x00000826061c7981 */ /* 0x000ea8000c1e1b00 */
[----:B------:R-:W4:Y:S01]  /*2510*/  LDG.E.64 R12, desc[UR38][R12.64] ;  /* 0x000000260c0c7981 */ /* 0x000f22000c1e1b00 */
[----:B------:R-:W-:-:S04]  /*2520*/  IMAD.WIDE.U32 R14, R21, 0x8, R14 ;  /* 0x00000008150e7825 */ /* 0x000fc800078e000e */
[----:B--2---:R-:W-:-:S04]  /*2530*/  IMAD.WIDE.U32 R18, R25, 0x18, R28 ;  /* 0x0000001819127825 */ /* 0x004fc800078e001c */
[----:B------:R-:W-:-:S05]  /*2540*/  VIADD R19, R19, UR4 ;  /* 0x0000000413137c36 */ /* 0x000fca0008000000 */
[----:B----4-:R1:W-:Y:S04]  /*2550*/  ST.E.64 desc[UR38][R18.64+0xb0], R12 ;  /* 0x0000b00c12007985 */ /* 0x0103e8000c101b26 */
[----:B------:R-:W0:Y:S04]  /*2560*/  LDG.E.64 R28, desc[UR38][R6.64+0x8] ;  /* 0x00000826061c7981 */ /* 0x000e28000c1e1b00 */
[----:B------:R-:W2:Y:S01]  /*2570*/  LDG.E.64 R14, desc[UR38][R14.64] ;  /* 0x000000260e0e7981 */ /* 0x000ea2000c1e1b00 */
[----:B------:R-:W-:-:S04]  /*2580*/  IMAD.WIDE.U32 R10, R21, 0x8, R10 ;  /* 0x00000008150a7825 */ /* 0x000fc800078e000a */
[----:B0-----:R-:W-:-:S05]  /*2590*/  IMAD.WIDE.U32 R22, R25, 0x18, R28 ;  /* 0x0000001819167825 */ /* 0x001fca00078e001c */
[----:B------:R-:W-:-:S05]  /*25a0*/  IADD3 R23, PT, PT, R23, UR4, RZ ;  /* 0x0000000417177c10 */ /* 0x000fca000fffe0ff */
[----:B--2---:R0:W-:Y:S04]  /*25b0*/  ST.E.64 desc[UR38][R22.64+0xa8], R14 ;  /* 0x0000a80e16007985 */ /* 0x0041e8000c101b26 */
[----:B------:R-:W2:Y:S04]  /*25c0*/  LDG.E.64 R26, desc[UR38][R6.64+0x8] ;  /* 0x00000826061a7981 */ /* 0x000ea8000c1e1b00 */
[----:B------:R-:W4:Y:S01]  /*25d0*/  LDG.E.64 R10, desc[UR38][R10.64] ;  /* 0x000000260a0a7981 */ /* 0x000f22000c1e1b00 */
[----:B------:R-:W-:-:S04]  /*25e0*/  IADD3 R8, P1, PT, R8, 0x8, RZ ;  /* 0x0000000808087810 */ /* 0x000fc80007f3e0ff */
[----:B-1----:R-:W-:Y:S02]  /*25f0*/  IADD3 R12, P2, PT, R8, -R0, RZ ;  /* 0x80000000080c7210 */ /* 0x002fe40007f5e0ff */
[----:B------:R-:W-:Y:S02]  /*2600*/  IADD3.X R9, PT, PT, RZ, R9, RZ, P1, !PT ;  /* 0x00000009ff097210 */ /* 0x000fe40000ffe4ff */
[----:B------:R-:W-:Y:S02]  /*2610*/  ISETP.NE.U32.AND P1, PT, R12, RZ, PT ;  /* 0x000000ff0c00720c */ /* 0x000fe40003f25070 */
[----:B---3--:R-:W-:-:S04]  /*2620*/  IADD3.X R12, PT, PT, R9, ~UR5, RZ, P2, !PT ;  /* 0x80000005090c7c10 */ /* 0x008fc800097fe4ff */
[----:B------:R-:W-:Y:S02]  /*2630*/  ISETP.NE.AND.EX P1, PT, R12, RZ, PT, P1 ;  /* 0x000000ff0c00720c */ /* 0x000fe40003f25310 */
[----:B------:R-:W-:Y:S02]  /*2640*/  IADD3 R24, P2, PT, R24, 0xc0, RZ ;  /* 0x000000c018187810 */ /* 0x000fe40007f5e0ff */
[----:B------:R-:W-:-:S03]  /*2650*/  IADD3 R4, PT, PT, R4, 0x8, RZ ;  /* 0x0000000804047810 */ /* 0x000fc60007ffe0ff */
[----:B------:R-:W-:Y:S02]  /*2660*/  IMAD.X R5, RZ, RZ, R5, P2 ;  /* 0x000000ffff057224 */ /* 0x000fe400010e0605 */
[----:B--2---:R-:W-:-:S05]  /*2670*/  IMAD.WIDE.U32 R26, R25, 0x18, R26 ;  /* 0x00000018191a7825 */ /* 0x004fca00078e001a */
[----:B------:R-:W-:-:S05]  /*2680*/  IADD3 R27, PT, PT, R27, UR4, RZ ;  /* 0x000000041b1b7c10 */ /* 0x000fca000fffe0ff */
[----:B----4-:R0:W-:Y:S01]  /*2690*/  ST.E.64 desc[UR38][R26.64+0xb8], R10 ;  /* 0x0000b80a1a007985 */ /* 0x0101e2000c101b26 */
[----:B------:R-:W-:Y:S05]  /*26a0*/  @P1 BRA `(.L_x_13) ;  /* 0xfffffff400501947 */ /* 0x000fea000383ffff */
[----:B------:R-:W-:Y:S05]  /*26b0*/  BSYNC.RECONVERGENT B0 ;  /* 0x0000000000007941 */ /* 0x000fea0003800200 */
.L_x_12:
[----:B------:R-:W-:Y:S05]  /*26c0*/  @!P0 EXIT ;  /* 0x000000000000894d */ /* 0x000fea0003800000 */
[----:B------:R-:W-:Y:S02]  /*26d0*/  ISETP.GE.U32.AND P0, PT, R2, 0x4, PT ;  /* 0x000000040200780c */ /* 0x000fe40003f06070 */
[----:B------:R-:W-:Y:S02]  /*26e0*/  ISETP.NE.U32.AND P1, PT, R16, RZ, PT ;  /* 0x000000ff1000720c */ /* 0x000fe40003f25070 */
[----:B------:R-:W-:Y:S02]  /*26f0*/  ISETP.GE.U32.AND.EX P0, PT, RZ, RZ, PT, P0 ;  /* 0x000000ffff00720c */ /* 0x000fe40003f06100 */
[----:B------:R-:W-:-:S11]  /*2700*/  ISETP.NE.AND.EX P1, PT, RZ, RZ, PT, P1 ;  /* 0x000000ffff00720c */ /* 0x000fd60003f25310 */
[----:B------:R-:W-:Y:S05]  /*2710*/  @!P0 BRA `(.L_x_14) ;  /* 0x00000004006c8947 */ /* 0x000fea0003800000 */
[----:B0-----:R-:W0:Y:S01]  /*2720*/  LDC.64 R4, c[0x0][0x3b0] ;  /* 0x0000ec00ff047b82 */ /* 0x001e220000000a00 */
[----:B------:R-:W-:Y:S01]  /*2730*/  IADD3 R11, PT, PT, R17, R0, RZ ;  /* 0x00000000110b7210 */ /* 0x000fe20007ffe0ff */
[----:B------:R-:W2:Y:S06]  /*2740*/  LDG.E.64 R14, desc[UR38][R6.64+0x8] ;  /* 0x00000826060e7981 */ /* 0x000eac000c1e1b00 */
[----:B------:R-:W1:Y:S01]  /*2750*/  LDC.64 R8, c[0x0][0x3a8] ;  /* 0x0000ea00ff087b82 */ /* 0x000e620000000a00 */
[----:B0-----:R-:W-:-:S06]  /*2760*/  IMAD.WIDE.U32 R12, R11, 0x8, R4 ;  /* 0x000000080b0c7825 */ /* 0x001fcc00078e0004 */
[----:B------:R-:W3:Y:S01]  /*2770*/  LDG.E.64 R12, desc[UR38][R12.64] ;  /* 0x000000260c0c7981 */ /* 0x000ee2000c1e1b00 */
[----:B------:R-:W-:Y:S02]  /*2780*/  IMAD R10, R3, 0x18, RZ ;  /* 0x00000018030a7824 */ /* 0x000fe400078e02ff */
[----:B------:R-:W0:Y:S01]  /*2790*/  LDC.64 R2, c[0x0][0x3b8] ;  /* 0x0000ee00ff027b82 */ /* 0x000e220000000a00 */
[----:B--2---:R-:W-:-:S05]  /*27a0*/  IMAD.WIDE.U32 R14, R0, 0x18, R14 ;  /* 0x00000018000e7825 */ /* 0x004fca00078e000e */
[----:B------:R-:W-:Y:S02]  /*27b0*/  IADD3 R23, PT, PT, R15, R10, RZ ;  /* 0x0000000a0f177210 */ /* 0x000fe40007ffe0ff */
[----:B------:R-:W-:Y:S01]  /*27c0*/  MOV R22, R14 ;  /* 0x0000000e00167202 */ /* 0x000fe20000000f00 */
[----:B-1----:R-:W-:-:S04]  /*27d0*/  IMAD.WIDE.U32 R14, R11, 0x8, R8 ;  /* 0x000000080b0e7825 */ /* 0x002fc800078e0008 */
[----:B---3--:R1:W-:Y:S04]  /*27e0*/  ST.E.64 desc[UR38][R22.64+0x8], R12 ;  /* 0x0000080c16007985 */ /* 0x0083e8000c101b26 */
[----:B------:R-:W2:Y:S04]  /*27f0*/  LDG.E.64 R18, desc[UR38][R6.64+0x8] ;  /* 0x0000082606127981 */ /* 0x000ea8000c1e1b00 */
[----:B------:R-:W3:Y:S01]  /*2800*/  LDG.E.64 R14, desc[UR38][R14.64] ;  /* 0x000000260e0e7981 */ /* 0x000ee2000c1e1b00 */
[----:B--2---:R-:W-:-:S04]  /*2810*/  IMAD.WIDE.U32 R18, R0, 0x18, R18 ;  /* 0x0000001800127825 */ /* 0x004fc800078e0012 */
[----:B------:R-:W-:Y:S01]  /*2820*/  IMAD.MOV.U32 R24, RZ, RZ, R18 ;  /* 0x000000ffff187224 */ /* 0x000fe200078e0012 */
[----:B------:R-:W-:-:S05]  /*2830*/  IADD3 R25, PT, PT, R10, R19, RZ ;  /* 0x000000130a197210 */ /* 0x000fca0007ffe0ff */
[----:B---3--:R2:W-:Y:S04]  /*2840*/  ST.E.64 desc[UR38][R24.64], R14 ;  /* 0x0000000e18007985 */ /* 0x0085e8000c101b26 */
[----:B------:R-:W3:Y:S01]  /*2850*/  LDG.E.64 R20, desc[UR38][R6.64+0x8] ;  /* 0x0000082606147981 */ /* 0x000ee2000c1e1b00 */
[----:B0-----:R-:W-:-:S06]  /*2860*/  IMAD.WIDE.U32 R18, R11, 0x8, R2 ;  /* 0x000000080b127825 */ /* 0x001fcc00078e0002 */
[----:B------:R-:W4:Y:S01]  /*2870*/  LDG.E.64 R18, desc[UR38][R18.64] ;  /* 0x0000002612127981 */ /* 0x000f22000c1e1b00 */
[----:B-1----:R-:W-:Y:S01]  /*2880*/  IADD3 R13, PT, PT, R11, 0x1, RZ ;  /* 0x000000010b0d7810 */ /* 0x002fe20007ffe0ff */
[----:B---3--:R-:W-:-:S05]  /*2890*/  IMAD.WIDE.U32 R20, R0, 0x18, R20 ;  /* 0x0000001800147825 */ /* 0x008fca00078e0014 */
[----:B------:R-:W-:Y:S02]  /*28a0*/  IADD3 R27, PT, PT, R10, R21, RZ ;  /* 0x000000150a1b7210 */ /* 0x000fe40007ffe0ff */
[----:B------:R-:W-:-:S05]  /*28b0*/  MOV R26, R20 ;  /* 0x00000014001a7202 */ /* 0x000fca0000000f00 */
[----:B----4-:R0:W-:Y:S04]  /*28c0*/  ST.E.64 desc[UR38][R26.64+0x10], R18 ;  /* 0x000010121a007985 */ /* 0x0101e8000c101b26 */
[----:B------:R-:W3:Y:S01]  /*28d0*/  LDG.E.64 R22, desc[UR38][R6.64+0x8] ;  /* 0x0000082606167981 */ /* 0x000ee2000c1e1b00 */
[----:B------:R-:W-:-:S06]  /*28e0*/  IMAD.WIDE.U32 R20, R13, 0x8, R4 ;  /* 0x000000080d147825 */ /* 0x000fcc00078e0004 */
[----:B------:R-:W4:Y:S01]  /*28f0*/  LDG.E.64 R20, desc[UR38][R20.64] ;  /* 0x0000002614147981 */ /* 0x000f22000c1e1b00 */
[----:B------:R-:W-:Y:S01]  /*2900*/  UMOV UR4, URZ ;  /* 0x000000ff00047c82 */ /* 0x000fe20008000000 */
[----:B--2---:R-:W-:-:S04]  /*2910*/  IMAD.WIDE.U32 R14, R13, 0x8, R8 ;  /* 0x000000080d0e7825 */ /* 0x004fc800078e0008 */
[----:B---3--:R-:W-:-:S04]  /*2920*/  IMAD.WIDE.U32 R22, R0, 0x18, R22 ;  /* 0x0000001800167825 */ /* 0x008fc800078e0016 */
[----:B------:R-:W-:Y:S01]  /*2930*/  IMAD.MOV.U32 R24, RZ, RZ, R22 ;  /* 0x000000ffff187224 */ /* 0x000fe200078e0016 */
[----:B------:R-:W-:-:S05]  /*2940*/  IADD3 R25, PT, PT, R23, UR4, RZ ;  /* 0x0000000417197c10 */ /* 0x000fca000fffe0ff */
[----:B----4-:R1:W-:Y:S04]  /*2950*/  ST.E.64 desc[UR38][R24.64+0x20], R20 ;  /* 0x0000201418007985 */ /* 0x0103e8000c101b26 */
[----:B------:R-:W2:Y:S04]  /*2960*/  LDG.E.64 R22, desc[UR38][R6.64+0x8] ;  /* 0x0000082606167981 */ /* 0x000ea8000c1e1b00 */
[----:B------:R-:W3:Y:S01]  /*2970*/  LDG.E.64 R14, desc[UR38][R14.64] ;  /* 0x000000260e0e7981 */ /* 0x000ee2000c1e1b00 */
[----:B0-----:R-:W-:-:S04]  /*2980*/  IMAD.WIDE.U32 R18, R13, 0x8, R2 ;  /* 0x000000080d127825 */ /* 0x001fc800078e0002 */
[----:B--2---:R-:W-:-:S05]  /*2990*/  IMAD.WIDE.U32 R22, R0, 0x18, R22 ;  /* 0x0000001800167825 */ /* 0x004fca00078e0016 */
[----:B------:R-:W-:Y:S02]  /*29a0*/  IADD3 R27, PT, PT, R23, UR4, RZ ;  /* 0x00000004171b7c10 */ /* 0x000fe4000fffe0ff */
[----:B------:R-:W-:-:S05]  /*29b0*/  MOV R26, R22 ;  /* 0x00000016001a7202 */ /* 0x000fca0000000f00 */
[----:B---3--:R0:W-:Y:S04]  /*29c0*/  ST.E.64 desc[UR38][R26.64+0x18], R14 ;  /* 0x0000180e1a007985 */ /* 0x0081e8000c101b26 */
[----:B------:R-:W2:Y:S04]  /*29d0*/  LDG.E.64 R22, desc[UR38][R6.64+0x8] ;  /* 0x0000082606167981 */ /* 0x000ea8000c1e1b00 */
[----:B------:R-:W3:Y:S01]  /*29e0*/  LDG.E.64 R18, desc[UR38][R18.64] ;  /* 0x0000002612127981 */ /* 0x000ee2000c1e1b00 */
[----:B------:R-:W-:-:S04]  /*29f0*/  VIADD R13, R11, 0x2 ;  /* 0x000000020b0d7836 */ /* 0x000fc80000000000 */
[----:B-1----:R-:W-:-:S04]  /*2a00*/  IMAD.WIDE.U32 R20, R13, 0x8, R4 ;  /* 0x000000080d147825 */ /* 0x002fc800078e0004 */
[----:B--2---:R-:W-:-:S05]  /*2a10*/  IMAD.WIDE.U32 R22, R0, 0x18, R22 ;  /* 0x0000001800167825 */ /* 0x004fca00078e0016 */
[----:B------:R-:W-:Y:S02]  /*2a20*/  IADD3 R25, PT, PT, R23, UR4, RZ ;  /* 0x0000000417197c10 */ /* 0x000fe4000fffe0ff */
[----:B------:R-:W-:-:S05]  /*2a30*/  MOV R24, R22 ;  /* 0x0000001600187202 */ /* 0x000fca0000000f00 */
[----:B---3--:R1:W-:Y:S04]  /*2a40*/  ST.E.64 desc[UR38][R24.64+0x28], R18 ;  /* 0x0000281218007985 */ /* 0x0083e8000c101b26 */
        /* <DEDUP_REMOVED lines=9> */
[----:B------:R-:W-:-:S04]  /*2ae0*/  IMAD.WIDE.U32 R12, R13, 0x8, R2 ;  /* 0x000000080d0c7825 */ /* 0x000fc800078e0002 */
[----:B--2---:R-:W-:-:S05]  /*2af0*/  IMAD.WIDE.U32 R22, R0, 0x18, R22 ;  /* 0x0000001800167825 */ /* 0x004fca00078e0016 */
[----:B------:R-:W-:-:S05]  /*2b00*/  IADD3 R23, PT, PT, R23, UR4, RZ ;  /* 0x0000000417177c10 */ /* 0x000fca000fffe0ff */
[----:B---3--:R2:W-:Y:S04]  /*2b10*/  ST.E.64 desc[UR38][R22.64+0x30], R14 ;  /* 0x0000300e16007985 */ /* 0x0085e8000c101b26 */
[----:B-1----:R-:W3:Y:S04]  /*2b20*/  LDG.E.64 R18, desc[UR38][R6.64+0x8] ;  /* 0x0000082606127981 */ /* 0x002ee8000c1e1b00 */
[----:B------:R-:W4:Y:S01]  /*2b30*/  LDG.E.64 R12, desc[UR38][R12.64] ;  /* 0x000000260c0c7981 */ /* 0x000f22000c1e1b00 */
[----:B------:R-:W-:-:S05]  /*2b40*/  IADD3 R11, PT, PT, R11, 0x3, RZ ;  /* 0x000000030b0b7810 */ /* 0x000fca0007ffe0ff */
[----:B------:R-:W-:-:S04]  /*2b50*/  IMAD.WIDE.U32 R4, R11, 0x8, R4 ;  /* 0x000000080b047825 */ /* 0x000fc800078e0004 */
[----:B---3--:R-:W-:-:S04]  /*2b60*/  IMAD.WIDE.U32 R18, R0, 0x18, R18 ;  /* 0x0000001800127825 */ /* 0x008fc800078e0012 */
[----:B0-----:R-:W-:Y:S01]  /*2b70*/  IMAD.MOV.U32 R20, RZ, RZ, R18 ;  /* 0x000000ffff147224 */ /* 0x001fe200078e0012 */
[----:B------:R-:W-:-:S05]  /*2b80*/  IADD3 R21, PT, PT, R19, UR4, RZ ;  /* 0x0000000413157c10 */ /* 0x000fca000fffe0ff */
[----:B----4-:R0:W-:Y:S04]  /*2b90*/  ST.E.64 desc[UR38][R20.64+0x40], R12 ;  /* 0x0000400c14007985 */ /* 0x0101e8000c101b26 */
[----:B------:R-:W3:Y:S04]  /*2ba0*/  LDG.E.64 R18, desc[UR38][R6.64+0x8] ;  /* 0x0000082606127981 */ /* 0x000ee8000c1e1b00 */
[----:B------:R-:W4:Y:S01]  /*2bb0*/  LDG.E.64 R4, desc[UR38][R4.64] ;  /* 0x0000002604047981 */ /* 0x000f22000c1e1b00 */
[----:B------:R-:W-:-:S04]  /*2bc0*/  IMAD.WIDE.U32 R8, R11, 0x8, R8 ;  /* 0x000000080b087825 */ /* 0x000fc800078e0008 */
[----:B---3--:R-:W-:-:S05]  /*2bd0*/  IMAD.WIDE.U32 R18, R0, 0x18, R18 ;  /* 0x0000001800127825 */ /* 0x008fca00078e0012 */
[----:B------:R-:W-:-:S05]  /*2be0*/  IADD3 R19, PT, PT, R19, UR4, RZ ;  /* 0x0000000413137c10 */ /* 0x000fca000fffe0ff */
[----:B----4-:R1:W-:Y:S04]  /*2bf0*/  ST.E.64 desc[UR38][R18.64+0x50], R4 ;  /* 0x0000500412007985 */ /* 0x0103e8000c101b26 */
[----:B--2---:R-:W2:Y:S04]  /*2c00*/  LDG.E.64 R14, desc[UR38][R6.64+0x8] ;  /* 0x00000826060e7981 */ /* 0x004ea8000c1e1b00 */
[----:B------:R-:W3:Y:S01]  /*2c10*/  LDG.E.64 R8, desc[UR38][R8.64] ;  /* 0x0000002608087981 */ /* 0x000ee2000c1e1b00 */
[----:B------:R-:W-:-:S04]  /*2c20*/  IMAD.WIDE.U32 R10, R11, 0x8, R2 ;  /* 0x000000080b0a7825 */ /* 0x000fc800078e0002 */
[----:B--2---:R-:W-:-:S05]  /*2c30*/  IMAD.WIDE.U32 R14, R0, 0x18, R14 ;  /* 0x00000018000e7825 */ /* 0x004fca00078e000e */
[----:B------:R-:W-:-:S05]  /*2c40*/  IADD3 R15, PT, PT, R15, UR4, RZ ;  /* 0x000000040f0f7c10 */ /* 0x000fca000fffe0ff */
[----:B---3--:R1:W-:Y:S04]  /*2c50*/  ST.E.64 desc[UR38][R14.64+0x48], R8 ;  /* 0x000048080e007985 */ /* 0x0083e8000c101b26 */
[----:B0-----:R-:W2:Y:S04]  /*2c60*/  LDG.E.64 R12, desc[UR38][R6.64+0x8] ;  /* 0x00000826060c7981 */ /* 0x001ea8000c1e1b00 */
[----:B------:R-:W3:Y:S01]  /*2c70*/  LDG.E.64 R10, desc[UR38][R10.64] ;  /* 0x000000260a0a7981 */ /* 0x000ee2000c1e1b00 */
[----:B------:R-:W-:Y:S02]  /*2c80*/  IMAD.MOV.U32 R3, RZ, RZ, RZ ;  /* 0x000000ffff037224 */ /* 0x000fe400078e00ff */
[C---:B--2---:R-:W-:Y:S01]  /*2c90*/  IMAD.WIDE.U32 R12, R0.reuse, 0x18, R12 ;  /* 0x00000018000c7825 */ /* 0x044fe200078e000c */
[----:B------:R-:W-:-:S04]  /*2ca0*/  IADD3 R0, PT, PT, R0, 0x4, RZ ;  /* 0x0000000400007810 */ /* 0x000fc80007ffe0ff */
[----:B------:R-:W-:-:S05]  /*2cb0*/  IADD3 R13, PT, PT, R13, UR4, RZ ;  /* 0x000000040d0d7c10 */ /* 0x000fca000fffe0ff */
[----:B---3--:R1:W-:Y:S02]  /*2cc0*/  ST.E.64 desc[UR38][R12.64+0x58], R10 ;  /* 0x0000580a0c007985 */ /* 0x0083e4000c101b26 */
.L_x_14:
[----:B------:R-:W-:Y:S05]  /*2cd0*/  @!P1 EXIT ;  /* 0x000000000000994d */ /* 0x000fea0003800000 */
[----:B------:R-:W0:Y:S02]  /*2ce0*/  LDC R2, c[0x0][0x390] ;  /* 0x0000e400ff027b82 */ /* 0x000e240000000800 */
[C---:B01----:R-:W-:Y:S02]  /*2cf0*/  LOP3.LUT R4, R2.reuse, 0x3, RZ, 0xc0, !PT ;  /* 0x0000000302047812 */ /* 0x043fe400078ec0ff */
[----:B------:R-:W-:Y:S02]  /*2d00*/  LOP3.LUT R2, R2, 0x1, RZ, 0xc0, !PT ;  /* 0x0000000102027812 */ /* 0x000fe400078ec0ff */
[----:B------:R-:W-:Y:S02]  /*2d10*/  ISETP.NE.U32.AND P0, PT, R4, 0x1, PT ;  /* 0x000000010400780c */ /* 0x000fe40003f05070 */
[----:B------:R-:W-:Y:S02]  /*2d20*/  ISETP.NE.U32.AND P1, PT, R2, 0x1, PT ;  /* 0x000000010200780c */ /* 0x000fe40003f25070 */
[----:B------:R-:W-:-:S02]  /*2d30*/  ISETP.NE.AND.EX P0, PT, RZ, RZ, PT, P0 ;  /* 0x000000ffff00720c */ /* 0x000fc40003f05300 */
[----:B------:R-:W-:-:S11]  /*2d40*/  ISETP.NE.U32.AND.EX P1, PT, RZ, RZ, PT, P1 ;  /* 0x000000ffff00720c */ /* 0x000fd60003f25110 */
[----:B------:R-:W-:Y:S05]  /*2d50*/  @!P0 BRA `(.L_x_15) ;  /* 0x0000000000c08947 */ /* 0x000fea0003800000 */
[----:B------:R-:W0:Y:S01]  /*2d60*/  LDC.64 R4, c[0x0][0x3b0] ;  /* 0x0000ec00ff047b82 */ /* 0x000e220000000a00 */
        /* <DEDUP_REMOVED lines=14> */
[----:B0-----:R-:W-:-:S04]  /*2e50*/  IMAD.WIDE.U32 R24, R11, 0x8, R2 ;  /* 0x000000080b187825 */ /* 0x001fc800078e0002 */
[----:B--2---:R-:W-:-:S04]  /*2e60*/  IMAD.WIDE.U32 R18, R0, 0x18, R18 ;  /* 0x0000001800127825 */ /* 0x004fc800078e0012 */
[----:B------:R-:W-:Y:S01]  /*2e70*/  IMAD.IADD R23, R10, 0x1, R19 ;  /* 0x000000010a177824 */ /* 0x000fe200078e0213 */
[----:B------:R-:W-:-:S05]  /*2e80*/  MOV R22, R18 ;  /* 0x0000001200167202 */ /* 0x000fca0000000f00 */
[----:B---3--:R0:W-:Y:S04]  /*2e90*/  ST.E.64 desc[UR38][R22.64], R14 ;  /* 0x0000000e16007985 */ /* 0x0081e8000c101b26 */
[----:B------:R-:W2:Y:S04]  /*2ea0*/  LDG.E.64 R18, desc[UR38][R6.64+0x8] ;  /* 0x0000082606127981 */ /* 0x000ea8000c1e1b00 */
[----:B-1----:R-:W3:Y:S01]  /*2eb0*/  LDG.E.64 R12, desc[UR38][R24.64] ;  /* 0x00000026180c7981 */ /* 0x002ee2000c1e1b00 */
[----:B------:R-:W-:-:S05]  /*2ec0*/  IADD3 R11, PT, PT, R11, 0x1, RZ ;  /* 0x000000010b0b7810 */ /* 0x000fca0007ffe0ff */
        /* <DEDUP_REMOVED lines=9> */
[----:B--2---:R-:W-:-:S04]  /*2f60*/  IMAD.WIDE.U32 R18, R0, 0x18, R18 ;  /* 0x0000001800127825 */ /* 0x004fc800078e0012 */
[----:B------:R-:W-:-:S05]  /*2f70*/  VIADD R19, R19, UR4 ;  /* 0x0000000413137c36 */ /* 0x000fca0008000000 */
[----:B---3--:R2:W-:Y:S04]  /*2f80*/  ST.E.64 desc[UR38][R18.64+0x20], R4 ;  /* 0x0000200412007985 */ /* 0x0085e8000c101b26 */
[----:B0-----:R-:W3:Y:S04]  /*2f90*/  LDG.E.64 R14, desc[UR38][R6.64+0x8] ;  /* 0x00000826060e7981 */ /* 0x001ee8000c1e1b00 */
[----:B------:R-:W4:Y:S01]  /*2fa0*/  LDG.E.64 R8, desc[UR38][R8.64] ;  /* 0x0000002608087981 */ /* 0x000f22000c1e1b00 */
[----:B------:R-:W-:-:S04]  /*2fb0*/  IMAD.WIDE.U32 R10, R11, 0x8, R2 ;  /* 0x000000080b0a7825 */ /* 0x000fc800078e0002 */
[----:B---3--:R-:W-:-:S05]  /*2fc0*/  IMAD.WIDE.U32 R14, R0, 0x18, R14 ;  /* 0x00000018000e7825 */ /* 0x008fca00078e000e */
[----:B------:R-:W-:-:S05]  /*2fd0*/  IADD3 R15, PT, PT, R15, UR4, RZ ;  /* 0x000000040f0f7c10 */ /* 0x000fca000fffe0ff */
[----:B----4-:R2:W-:Y:S04]  /*2fe0*/  ST.E.64 desc[UR38][R14.64+0x18], R8 ;  /* 0x000018080e007985 */ /* 0x0105e8000c101b26 */
[----:B-1----:R-:W3:Y:S04]  /*2ff0*/  LDG.E.64 R12, desc[UR38][R6.64+0x8] ;  /* 0x00000826060c7981 */ /* 0x002ee8000c1e1b00 */
[----:B------:R-:W4:Y:S01]  /*3000*/  LDG.E.64 R10, desc[UR38][R10.64] ;  /* 0x000000260a0a7981 */ /* 0x000f22000c1e1b00 */
[----:B------:R-:W-:Y:S02]  /*3010*/  HFMA2 R3, -RZ, RZ, 0, 0 ;  /* 0x00000000ff037431 */ /* 0x000fe400000001ff */
[C---:B---3--:R-:W-:Y:S01]  /*3020*/  IMAD.WIDE.U32 R12, R0.reuse, 0x18, R12 ;  /* 0x00000018000c7825 */ /* 0x048fe200078e000c */
[----:B------:R-:W-:-:S04]  /*3030*/  IADD3 R0, PT, PT, R0, 0x2, RZ ;  /* 0x0000000200007810 */ /* 0x000fc80007ffe0ff */
[----:B------:R-:W-:-:S05]  /*3040*/  IADD3 R13, PT, PT, R13, UR4, RZ ;  /* 0x000000040d0d7c10 */ /* 0x000fca000fffe0ff */
[----:B----4-:R2:W-:Y:S02]  /*3050*/  ST.E.64 desc[UR38][R12.64+0x28], R10 ;  /* 0x0000280a0c007985 */ /* 0x0105e4000c101b26 */
.L_x_15:
[----:B------:R-:W-:Y:S05]  /*3060*/  @P1 EXIT ;  /* 0x000000000000194d */ /* 0x000fea0003800000 */
[----:B--2---:R-:W0:Y:S01]  /*3070*/  LDC.64 R4, c[0x0][0x3b0] ;  /* 0x0000ec00ff047b82 */ /* 0x004e220000000a00 */
[----:B------:R-:W2:Y:S01]  /*3080*/  LDG.E.64 R8, desc[UR38][R6.64+0x8] ;  /* 0x0000082606087981 */ /* 0x000ea2000c1e1b00 */
[----:B------:R-:W-:-:S06]  /*3090*/  IMAD.IADD R17, R17, 0x1, R0 ;  /* 0x0000000111117824 */ /* 0x000fcc00078e0200 */
[----:B------:R-:W1:Y:S01]  /*30a0*/  LDC.64 R12, c[0x0][0x3a8] ;  /* 0x0000ea00ff0c7b82 */ /* 0x000e620000000a00 */
[----:B------:R-:W-:-:S07]  /*30b0*/  IMAD R3, R3, 0x18, RZ ;  /* 0x0000001803037824 */ /* 0x000fce00078e02ff */
[----:B------:R-:W3:Y:S01]  /*30c0*/  LDC.64 R20, c[0x0][0x3b8] ;  /* 0x0000ee00ff147b82 */ /* 0x000ee20000000a00 */
[----:B0-----:R-:W-:-:S06]  /*30d0*/  IMAD.WIDE.U32 R4, R17, 0x8, R4 ;  /* 0x0000000811047825 */ /* 0x001fcc00078e0004 */
[----:B------:R-:W4:Y:S01]  /*30e0*/  LDG.E.64 R4, desc[UR38][R4.64] ;  /* 0x0000002604047981 */ /* 0x000f22000c1e1b00 */
[----:B--2---:R-:W-:-:S05]  /*30f0*/  IMAD.WIDE.U32 R8, R0, 0x18, R8 ;  /* 0x0000001800087825 */ /* 0x004fca00078e0008 */
[----:B------:R-:W-:Y:S02]  /*3100*/  IADD3 R15, PT, PT, R9, R3, RZ ;  /* 0x00000003090f7210 */ /* 0x000fe40007ffe0ff */
[----:B------:R-:W-:Y:S01]  /*3110*/  MOV R14, R8 ;  /* 0x00000008000e7202 */ /* 0x000fe20000000f00 */
[----:B-1----:R-:W-:-:S04]  /*3120*/  IMAD.WIDE.U32 R8, R17, 0x8, R12 ;  /* 0x0000000811087825 */ /* 0x002fc800078e000c */
[----:B----4-:R-:W-:Y:S04]  /*3130*/  ST.E.64 desc[UR38][R14.64+0x8], R4 ;  /* 0x000008040e007985 */ /* 0x010fe8000c101b26 */
[----:B------:R-:W2:Y:S04]  /*3140*/  LDG.E.64 R10, desc[UR38][R6.64+0x8] ;  /* 0x00000826060a7981 */ /* 0x000ea8000c1e1b00 */
[----:B------:R-:W4:Y:S01]  /*3150*/  LDG.E.64 R8, desc[UR38][R8.64] ;  /* 0x0000002608087981 */ /* 0x000f22000c1e1b00 */
[----:B--2---:R-:W-:-:S05]  /*3160*/  IMAD.WIDE.U32 R10, R0, 0x18, R10 ;  /* 0x00000018000a7825 */ /* 0x004fca00078e000a */
[----:B------:R-:W-:Y:S02]  /*3170*/  IADD3 R19, PT, PT, R3, R11, RZ ;  /* 0x0000000b03137210 */ /* 0x000fe40007ffe0ff */
[----:B------:R-:W-:Y:S01]  /*3180*/  MOV R18, R10 ;  /* 0x0000000a00127202 */ /* 0x000fe20000000f00 */
[----:B---3--:R-:W-:-:S04]  /*3190*/  IMAD.WIDE.U32 R10, R17, 0x8, R20 ;  /* 0x00000008110a7825 */ /* 0x008fc800078e0014 */
[----:B----4-:R-:W-:Y:S04]  /*31a0*/  ST.E.64 desc[UR38][R18.64], R8 ;  /* 0x0000000812007985 */ /* 0x010fe8000c101b26 */
[----:B------:R-:W2:Y:S04]  /*31b0*/  LDG.E.64 R12, desc[UR38][R6.64+0x8] ;  /* 0x00000826060c7981 */ /* 0x000ea8000c1e1b00 */
[----:B------:R-:W3:Y:S01]  /*31c0*/  LDG.E.64 R10, desc[UR38][R10.64] ;  /* 0x000000260a0a7981 */ /* 0x000ee2000c1e1b00 */
[----:B--2---:R-:W-:-:S04]  /*31d0*/  IMAD.WIDE.U32 R12, R0, 0x18, R12 ;  /* 0x00000018000c7825 */ /* 0x004fc800078e000c */
[----:B------:R-:W-:-:S05]  /*31e0*/  IMAD.IADD R13, R3, 0x1, R13 ;  /* 0x00000001030d7824 */ /* 0x000fca00078e020d */
[----:B---3--:R-:W-:Y:S01]  /*31f0*/  ST.E.64 desc[UR38][R12.64+0x10], R10 ;  /* 0x0000100a0c007985 */ /* 0x008fe2000c101b26 */
[----:B------:R-:W-:Y:S05]  /*3200*/  EXIT ;  /* 0x000000000000794d */ /* 0x000fea0003800000 */
.L_x_0:
[----:B------:R-:W0:Y:S01]  /*3210*/  S2R R16, SR_TID.X ;  /* 0x0000000000107919 */ /* 0x000e220000002100 */
[----:B------:R-:W1:Y:S01]  /*3220*/  LDCU UR42, c[0x0][0x388] ;  /* 0x00007100ff2a77ac */ /* 0x000e620008000800 */
[----:B------:R-:W-:Y:S02]  /*3230*/  UISETP.NE.U32.AND UP0, UPT, UR6, URZ, UPT ;  /* 0x000000ff0600728c */ /* 0x000fe4000bf05070 */
[----:B------:R-:W-:Y:S02]  /*3240*/  USHF.R.S32.HI UR47, URZ, 0x1f, UR44 ;  /* 0x0000001fff2f7899 */ /* 0x000fe4000801142c */
[----:B------:R-:W-:Y:S02]  /*3250*/  UISETP.NE.AND.EX UP0, UPT, UR7, URZ, UPT, UP0 ;  /* 0x000000ff0700728c */ /* 0x000fe4000bf05300 */
[----:B-1----:R-:W-:-:S07]  /*3260*/  UIADD3 UR42, UPT, UPT, UR40, UR42, URZ ;  /* 0x0000002a282a7290 */ /* 0x002fce000fffe0ff */
[----:B------:R-:W-:Y:S05]  /*3270*/  BRA.U UP0, `(.L_x_16) ;  /* 0x0000000100887547 */ /* 0x000fea000b800000 */
[----:B0-----:R-:W-:Y:S01]  /*3280*/  ISETP.LT.U32.AND P0, PT, R16, UR44, PT ;  /* 0x0000002c10007c0c */ /* 0x001fe2000bf01070 */
[----:B------:R-:W-:Y:S01]  /*3290*/  BSSY.RECONVERGENT B6, `(.L_x_17) ;  /* 0x000000f000067945 */ /* 0x000fe20003800200 */
[----:B------:R-:W-:-:S04]  /*32a0*/  MOV R0, UR47 ;  /* 0x0000002f00007c02 */ /* 0x000fc80008000f00 */
[----:B------:R-:W-:-:S13]  /*32b0*/  ISETP.GT.AND.EX P0, PT, R0, RZ, PT, P0 ;  /* 0x000000ff0000720c */ /* 0x000fda0003f04300 */
[----:B------:R-:W-:Y:S05]  /*32c0*/  @!P0 BRA `(.L_x_18) ;  /* 0x00000000002c8947 */ /* 0x000fea0003800000 */
[----:B------:R-:W-:Y:S02]  /*32d0*/  MOV R0, 0x0 ;  /* 0x0000000000007802 */ /* 0x000fe40000000f00 */
[----:B------:R-:W-:Y:S01]  /*32e0*/  MOV R5, UR37 ;  /* 0x0000002500057c02 */ /* 0x000fe20008000f00 */
[----:B------:R-:W-:Y:S01]  /*32f0*/  IMAD.U32 R5, RZ, RZ, UR43 ;  /* 0x0000002bff057e24 */ /* 0x000fe2000f8e00ff */
[----:B------:R0:W1:Y:S01]  /*3300*/  LDC.64 R2, c[0x4][R0] ;  /* 0x0100000000027b82 */ /* 0x0000620000000a00 */
[----:B------:R-:W-:Y:S02]  /*3310*/  MOV R4, UR36 ;  /* 0x0000002400047c02 */ /* 0x000fe40008000f00 */
[----:B------:R-:W-:-:S07]  /*3320*/  IADD3 R17, PT, PT, R16, UR42, RZ ;  /* 0x0000002a10117c10 */ /* 0x000fce000fffe0ff */
[----:B------:R-:W-:-:S07]  /*3330*/  LEPC R20, `(.L_x_19) ;  /* 0x000000001014794e */ /* 0x000fce0000000000 */
[----:B01----:R-:W-:Y:S05]  /*3340*/  CALL.ABS.NOINC R2 ;  /* 0x0000000002007343 */ /* 0x003fea0003c00000 */
.L_x_19:
[----:B------:R-:W0:Y:S02]  /*3350*/  LDC.64 R2, c[0x0][0x398] ;  /* 0x0000e600ff027b82 */ /* 0x000e240000000a00 */
[----:B0-----:R-:W-:-:S05]  /*3360*/  IMAD.WIDE.U32 R2, R17, 0x10, R2 ;  /* 0x0000001011027825 */ /* 0x001fca00078e0002 */
[----:B------:R0:W-:Y:S02]  /*3370*/  STG.E.64 desc[UR38][R2.64+0x8], R4 ;  /* 0x0000080402007986 */ /* 0x0001e4000c101b26 */
.L_x_18:
[----:B------:R-:W-:Y:S05]  /*3380*/  BSYNC.RECONVERGENT B6 ;  /* 0x0000000000067941 */ /* 0x000fea0003800200 */
.L_x_17:
[----:B------:R-:W-:Y:S02]  /*3390*/  IADD3 R16, PT, PT, R16, 0x100, RZ ;  /* 0x0000010010107810 */ /* 0x000fe40007ffe0ff */
[----:B------:R-:W-:Y:S02]  /*33a0*/  MOV R0, UR47 ;  /* 0x0000002f00007c02 */ /* 0x000fe40008000f00 */
[----:B------:R-:W-:-:S04]  /*33b0*/  ISETP.LT.U32.AND P0, PT, R16, UR44, PT ;  /* 0x0000002c10007c0c */ /* 0x000fc8000bf01070 */
[----:B------:R-:W-:-:S13]  /*33c0*/  ISETP.GT.AND.EX P0, PT, R0, RZ, PT, P0 ;  /* 0x000000ff0000720c */ /* 0x000fda0003f04300 */
[----:B------:R-:W-:Y:S05]  /*33d0*/  @!P0 EXIT ;  /* 0x000000000000894d */ /* 0x000fea0003800000 */
[----:B------:R-:W-:Y:S01]  /*33e0*/  MOV R0, 0x0 ;  /* 0x0000000000007802 */ /* 0x000fe20000000f00 */
[----:B------:R-:W-:Y:S01]  /*33f0*/  VIADD R17, R16, UR42 ;  /* 0x0000002a10117c36 */ /* 0x000fe20008000000 */
[----:B0-----:R-:W-:Y:S02]  /*3400*/  MOV R5, UR37 ;  /* 0x0000002500057c02 */ /* 0x001fe40008000f00 */
[----:B------:R0:W1:Y:S01]  /*3410*/  LDC.64 R2, c[0x4][R0] ;  /* 0x0100000000027b82 */ /* 0x0000620000000a00 */
[----:B------:R-:W-:Y:S02]  /*3420*/  MOV R4, UR36 ;  /* 0x0000002400047c02 */ /* 0x000fe40008000f00 */
[----:B------:R-:W-:-:S07]  /*3430*/  MOV R5, UR43 ;  /* 0x0000002b00057c02 */ /* 0x000fce0008000f00 */
[----:B------:R-:W-:-:S07]  /*3440*/  LEPC R20, `(.L_x_20) ;  /* 0x000000001014794e */ /* 0x000fce0000000000 */
[----:B01----:R-:W-:Y:S05]  /*3450*/  CALL.ABS.NOINC R2 ;  /* 0x0000000002007343 */ /* 0x003fea0003c00000 */
.L_x_20:
[----:B------:R-:W0:Y:S02]  /*3460*/  LDC.64 R2, c[0x0][0x398] ;  /* 0x0000e600ff027b82 */ /* 0x000e240000000a00 */
[----:B0-----:R-:W-:-:S05]  /*3470*/  IMAD.WIDE.U32 R2, R17, 0x10, R2 ;  /* 0x0000001011027825 */ /* 0x001fca00078e0002 */
[----:B------:R-:W-:Y:S01]  /*3480*/  STG.E.64 desc[UR38][R2.64+0x8], R4 ;  /* 0x0000080402007986 */ /* 0x000fe2000c101b26 */
[----:B------:R-:W-:Y:S05]  /*3490*/  EXIT ;  /* 0x000000000000794d */ /* 0x000fea0003800000 */
.L_x_16:
[----:B0-----:R-:W-:Y:S01]  /*34a0*/  ISETP.LT.U32.AND P0, PT, R16, UR44, PT ;  /* 0x0000002c10007c0c */ /* 0x001fe2000bf01070 */
[----:B------:R-:W-:Y:S01]  /*34b0*/  ULOP3.LUT UR45, UR6, 0x3, URZ, 0xc0, !UPT ;  /* 0x00000003062d7892 */ /* 0x000fe2000f8ec0ff */
[----:B------:R-:W-:Y:S01]  /*34c0*/  MOV R0, UR47 ;  /* 0x0000002f00007c02 */ /* 0x000fe20008000f00 */
[----:B------:R-:W-:Y:S03]  /*34d0*/  BSSY.RECONVERGENT B6, `(.L_x_21) ;  /* 0x000017e000067945 */ /* 0x000fe60003800200 */
[----:B------:R-:W-:-:S13]  /*34e0*/  ISETP.GT.AND.EX P0, PT, R0, RZ, PT, P0 ;  /* 0x000000ff0000720c */ /* 0x000fda0003f04300 */
[----:B------:R-:W-:Y:S05]  /*34f0*/  @!P0 BRA `(.L_x_22) ;  /* 0x0000001400ec8947 */ /* 0x000fea0003800000 */
[----:B------:R-:W-:Y:S01]  /*3500*/  MOV R0, 0x0 ;  /* 0x0000000000007802 */ /* 0x000fe20000000f00 */
[----:B------:R-:W-:Y:S01]  /*3510*/  VIADD R17, R16, UR42 ;  /* 0x0000002a10117c36 */ /* 0x000fe20008000000 */
[----:B------:R-:W-:Y:S02]  /*3520*/  MOV R5, UR37 ;  /* 0x0000002500057c02 */ /* 0x000fe40008000f00 */
[----:B------:R0:W1:Y:S01]  /*3530*/  LDC.64 R2, c[0x4][R0] ;  /* 0x0100000000027b82 */ /* 0x0000620000000a00 */
[----:B------:R-:W-:Y:S02]  /*3540*/  MOV R4, UR36 ;  /* 0x0000002400047c02 */ /* 0x000fe40008000f00 */
[----:B------:R-:W-:-:S07]  /*3550*/  MOV R5, UR43 ;  /* 0x0000002b00057c02 */ /* 0x000fce0008000f00 */
[----:B------:R-:W-:-:S07]  /*3560*/  LEPC R20, `(.L_x_23) ;  /* 0x000000001014794e */ /* 0x000fce0000000000 */
[----:B01----:R-:W-:Y:S05]  /*3570*/  CALL.ABS.NOINC R2 ;  /* 0x0000000002007343 */ /* 0x003fea0003c00000 */
.L_x_23:
[----:B------:R-:W0:Y:S01]  /*3580*/  LDC.64 R2, c[0x0][0x398] ;  /* 0x0000e600ff027b82 */ /* 0x000e220000000a00 */
[----:B------:R-:W-:Y:S01]  /*3590*/  HFMA2 R0, -RZ, RZ, 0, 0 ;  /* 0x00000000ff007431 */ /* 0x000fe200000001ff */
[----:B------:R-:W-:-:S06]  /*35a0*/  MOV R6, RZ ;  /* 0x000000ff00067202 */ /* 0x000fcc0000000f00 */
[----:B------:R-:W1:Y:S01]  /*35b0*/  LDC.64 R10, c[0x0][0x390] ;  /* 0x0000e400ff0a7b82 */ /* 0x000e620000000a00 */
[----:B0-----:R-:W-:-:S05]  /*35c0*/  IMAD.WIDE.U32 R2, R17, 0x10, R2 ;  /* 0x0000001011027825 */ /* 0x001fca00078e0002 */
[----:B------:R0:W-:Y:S01]  /*35d0*/  STG.E.64 desc[UR38][R2.64+0x8], R4 ;  /* 0x0000080402007986 */ /* 0x0001e2000c101b26 */
[----:B-1----:R-:W-:-:S04]  /*35e0*/  ISETP.GE.U32.AND P0, PT, R10, 0x8, PT ;  /* 0x000000080a00780c */ /* 0x002fc80003f06070 */
[----:B------:R-:W-:-:S13]  /*35f0*/  ISETP.GE.U32.AND.EX P0, PT, R11, RZ, PT, P0 ;  /* 0x000000ff0b00720c */ /* 0x000fda0003f06100 */
[----:B0-----:R-:W-:Y:S05]  /*3600*/  @!P0 BRA `(.L_x_24) ;  /* 0x0000000800d08947 */ /* 0x001fea0003800000 */
[----:B------:R-:W0:Y:S01]  /*3610*/  LDC R5, c[0x0][0x388] ;  /* 0x0000e200ff057b82 */ /* 0x000e220000000800 */
[----:B------:R-:W-:Y:S01]  /*3620*/  BSSY.RECONVERGENT B0, `(.L_x_25) ;  /* 0x00000af000007945 */ /* 0x000fe20003800200 */
[----:B------:R-:W-:Y:S02]  /*3630*/  CS2R R6, SRZ ;  /* 0x0000000000067805 */ /* 0x000fe4000001ff00 */
[----:B0-----:R-:W-:Y:S02]  /*3640*/  IADD3 R0, PT, PT, R5, UR40, R16 ;  /* 0x0000002805007c10 */ /* 0x001fe4000fffe010 */
[----:B------:R-:W-:Y:S02]  /*3650*/  CS2R R4, SRZ ;  /* 0x0000000000047805 */ /* 0x000fe4000001ff00 */
[----:B------:R-:W-:-:S07]  /*3660*/  IADD3 R0, PT, PT, R0, 0x3, RZ ;  /* 0x0000000300007810 */ /* 0x000fce0007ffe0ff */
.L_x_26:
[----:B------:R-:W0:Y:S01]  /*3670*/  LDC.64 R14, c[0x0][0x3b0] ;  /* 0x0000ec00ff0e7b82 */ /* 0x000e220000000a00 */
[----:B------:R-:W-:Y:S01]  /*3680*/  VIADD R17, R0, 0xfffffffd ;  /* 0xfffffffd00117836 */ /* 0x000fe20000000000 */
[----:B------:R-:W2:Y:S06]  /*3690*/  LDG.E.64 R8, desc[UR38][R2.64+0x8] ;  /* 0x0000082602087981 */ /* 0x000eac000c1e1b00 */
[----:B------:R-:W1:Y:S08]  /*36a0*/  LDC.64 R18, c[0x0][0x3a8] ;  /* 0x0000ea00ff127b82 */ /* 0x000e700000000a00 */
[----:B------:R-:W3:Y:S01]  /*36b0*/  LDC.64 R12, c[0x0][0x3b8] ;  /* 0x0000ee00ff0c7b82 */ /* 0x000ee20000000a00 */
[----:B0-----:R-:W-:-:S06]  /*36c0*/  IMAD.WIDE.U32 R20, R17, 0x8, R14 ;  /* 0x0000000811147825 */ /* 0x001fcc00078e000e */
[----:B------:R-:W4:Y:S01]  /*36d0*/  LDG.E.64 R20, desc[UR38][R20.64] ;  /* 0x0000002614147981 */ /* 0x000f22000c1e1b00 */
[----:B-1----:R-:W-:Y:S01]  /*36e0*/  IMAD.WIDE.U32 R24, R17, 0x8, R18 ;  /* 0x0000000811187825 */ /* 0x002fe200078e0012 */
[----:B--2---:R-:W-:-:S04]  /*36f0*/  IADD3 R22, P0, PT, R8, R7, RZ ;  /* 0x0000000708167210 */ /* 0x004fc80007f1e0ff */
[----:B------:R-:W-:-:S05]  /*3700*/  IADD3.X R23, PT, PT, R9, R5, RZ, P0, !PT ;  /* 0x0000000509177210 */ /* 0x000fca00007fe4ff */
[----:B----4-:R0:W-:Y:S04]  /*3710*/  ST.E.64 desc[UR38][R22.64+0x8], R20 ;  /* 0x0000081416007985 */ /* 0x0101e8000c101b26 */
[----:B------:R-:W2:Y:S04]  /*3720*/  LDG.E.64 R8, desc[UR38][R2.64+0x8] ;  /* 0x0000082602087981 */ /* 0x000ea8000c1e1b00 */
[----:B------:R-:W4:Y:S01]  /*3730*/  LDG.E.64 R24, desc[UR38][R24.64] ;  /* 0x0000002618187981 */ /* 0x000f22000c1e1b00 */
[----:B---3--:R-:W-:Y:S01]  /*3740*/  IMAD.WIDE.U32 R26, R17, 0x8, R12 ;  /* 0x00000008111a7825 */ /* 0x008fe200078e000c */
[----:B--2---:R-:W-:-:S04]  /*3750*/  IADD3 R28, P0, PT, R8, R7, RZ ;  /* 0x00000007081c7210 */ /* 0x004fc80007f1e0ff */
[----:B------:R-:W-:-:S05]  /*3760*/  IADD3.X R29, PT, PT, R9, R5, RZ, P0, !PT ;  /* 0x00000005091d7210 */ /* 0x000fca00007fe4ff */
[----:B----4-:R-:W-:Y:S04]  /*3770*/  ST.E.64 desc[UR38][R28.64], R24 ;  /* 0x000000181c007985 */ /* 0x010fe8000c101b26 */
[----:B------:R-:W2:Y:S04]  /*3780*/  LDG.E.64 R8, desc[UR38][R2.64+0x8] ;  /* 0x0000082602087981 */ /* 0x000ea8000c1e1b00 */
[----:B------:R-:W3:Y:S01]  /*3790*/  LDG.E.64 R26, desc[UR38][R26.64] ;  /* 0x000000261a1a7981 */ /* 0x000ee2000c1e1b00 */
[----:B--2---:R-:W-:-:S04]  /*37a0*/  IADD3 R8, P0, PT, R8, R7, RZ ;  /* 0x0000000708087210 */ /* 0x004fc80007f1e0ff */
[----:B------:R-:W-:-:S05]  /*37b0*/  IADD3.X R9, PT, PT, R9, R5, RZ, P0, !PT ;  /* 0x0000000509097210 */ /* 0x000fca00007fe4ff */
[----:B---3--:R1:W-:Y:S04]  /*37c0*/  ST.E.64 desc[UR38][R8.64+0x10], R26 ;  /* 0x0000101a08007985 */ /* 0x0083e8000c101b26 */
[----:B0-----:R-:W2:Y:S01]  /*37d0*/  LDG.E.64 R22, desc[UR38][R2.64+0x8] ;  /* 0x0000082602167981 */ /* 0x001ea2000c1e1b00 */
[----:B-1----:R-:W-:-:S05]  /*37e0*/  IADD3 R9, PT, PT, R0, -0x2, RZ ;  /* 0xfffffffe00097810 */ /* 0x002fca0007ffe0ff */
[----:B------:R-:W-:-:S06]  /*37f0*/  IMAD.WIDE.U32 R20, R9, 0x8, R14 ;  /* 0x0000000809147825 */ /* 0x000fcc00078e000e */
[----:B------:R-:W3:Y:S01]  /*3800*/  LDG.E.64 R20, desc[UR38][R20.64] ;  /* 0x0000002614147981 */ /* 0x000ee2000c1e1b00 */
[----:B------:R-:W-:Y:S01]  /*3810*/  LOP3.LUT R8, R4, 0xfffffff8, RZ, 0xc0, !PT ;  /* 0xfffffff804087812 */ /* 0x000fe200078ec0ff */
[----:B------:R-:W-:Y:S01]  /*3820*/  UMOV UR4, URZ ;  /* 0x000000ff00047c82 */ /* 0x000fe20008000000 */
[----:B------:R-:W-:-:S04]  /*3830*/  IMAD.WIDE.U32 R24, R9, 0x8, R18 ;  /* 0x0000000809187825 */ /* 0x000fc800078e0012 */
        /* <DEDUP_REMOVED lines=8> */
[----:B------:R-:W2:Y:S01]  /*38c0*/  LDG.E.64 R28, desc[UR38][R2.64+0x8] ;  /* 0x00000826021c7981 */ /* 0x000ea2000c1e1b00 */
[----:B0-----:R-:W-:-:S06]  /*38d0*/  IMAD.WIDE.U32 R26, R9, 0x8, R12 ;  /* 0x00000008091a7825 */ /* 0x001fcc00078e000c */
[----:B------:R-:W3:Y:S01]  /*38e0*/  LDG.E.64 R26, desc[UR38][R26.64] ;  /* 0x000000261a1a7981 */ /* 0x000ee2000c1e1b00 */
[----:B------:R-:W-:-:S05]  /*38f0*/  IADD3 R9, PT, PT, R0, -0x1, RZ ;  /* 0xffffffff00097810 */ /* 0x000fca0007ffe0ff */
[----:B------:R-:W-:-:S04]  /*3900*/  IMAD.WIDE.U32 R20, R9, 0x8, R14 ;  /* 0x0000000809147825 */ /* 0x000fc800078e000e */
[----:B--2---:R-:W-:-:S05]  /*3910*/  IMAD.WIDE.U32 R28, R8, 0x18, R28 ;  /* 0x00000018081c7825 */ /* 0x004fca00078e001c */
[----:B------:R-:W-:-:S05]  /*3920*/  IADD3 R29, PT, PT, R29, UR4, RZ ;  /* 0x000000041d1d7c10 */ /* 0x000fca000fffe0ff */
[----:B---3--:R0:W-:Y:S04]  /*3930*/  ST.E.64 desc[UR38][R28.64+0x28], R26 ;  /* 0x0000281a1c007985 */ /* 0x0081e8000c101b26 */
[----:B------:R-:W2:Y:S04]  /*3940*/  LDG.E.64 R22, desc[UR38][R2.64+0x8] ;  /* 0x0000082602167981 */ /* 0x000ea8000c1e1b00 */
[----:B------:R-:W3:Y:S01]  /*3950*/  LDG.E.64 R20, desc[UR38][R20.64] ;  /* 0x0000002614147981 */ /* 0x000ee2000c1e1b00 */
[----:B------:R-:W-:-:S04]  /*3960*/  IMAD.WIDE.U32 R24, R9, 0x8, R18 ;  /* 0x0000000809187825 */ /* 0x000fc800078e0012 */
[----:B--2---:R-:W-:-:S05]  /*3970*/  IMAD.WIDE.U32 R22, R8, 0x18, R22 ;  /* 0x0000001808167825 */ /* 0x004fca00078e0016 */
[----:B------:R-:W-:-:S05]  /*3980*/  IADD3 R23, PT, PT, R23, UR4, RZ ;  /* 0x0000000417177c10 */ /* 0x000fca000fffe0ff */
[----:B---3--:R1:W-:Y:S04]  /*3990*/  ST.E.64 desc[UR38][R22.64+0x38], R20 ;  /* 0x0000381416007985 */ /* 0x0083e8000c101b26 */
[----:B0-----:R-:W2:Y:S04]  /*39a0*/  LDG.E.64 R26, desc[UR38][R2.64+0x8] ;  /* 0x00000826021a7981 */ /* 0x001ea8000c1e1b00 */
[----:B------:R-:W3:Y:S01]  /*39b0*/  LDG.E.64 R24, desc[UR38][R24.64] ;  /* 0x0000002618187981 */ /* 0x000ee2000c1e1b00 */
[----:B-1----:R-:W-:-:S04]  /*39c0*/  IMAD.WIDE.U32 R22, R9, 0x8, R12 ;  /* 0x0000000809167825 */ /* 0x002fc800078e000c */
[----:B--2---:R-:W-:-:S04]  /*39d0*/  IMAD.WIDE.U32 R26, R8, 0x18, R26 ;  /* 0x00000018081a7825 */ /* 0x004fc800078e001a */
[----:B------:R-:W-:-:S05]  /*39e0*/  VIADD R27, R27, UR4 ;  /* 0x000000041b1b7c36 */ /* 0x000fca0008000000 */
[----:B---3--:R0:W-:Y:S04]  /*39f0*/  ST.E.64 desc[UR38][R26.64+0x30], R24 ;  /* 0x000030181a007985 */ /* 0x0081e8000c101b26 */
[----:B------:R-:W2:Y:S04]  /*3a00*/  LDG.E.64 R28, desc[UR38][R2.64+0x8] ;  /* 0x00000826021c7981 */ /* 0x000ea8000c1e1b00 */
[----:B------:R-:W3:Y:S01]  /*3a10*/  LDG.E.64 R22, desc[UR38][R22.64] ;  /* 0x0000002616167981 */ /* 0x000ee2000c1e1b00 */
[----:B--2---:R-:W-:-:S05]  /*3a20*/  IMAD.WIDE.U32 R28, R8, 0x18, R28 ;  /* 0x00000018081c7825 */ /* 0x004fca00078e001c */
[----:B0-----:R-:W-:Y:S02]  /*3a30*/  IADD3 R27, PT, PT, R29, UR4, RZ ;  /* 0x000000041d1b7c10 */ /* 0x001fe4000fffe0ff */
[----:B------:R-:W-:-:S05]  /*3a40*/  MOV R26, R28 ;  /* 0x0000001c001a7202 */ /* 0x000fca0000000f00 */
[----:B---3--:R-:W-:Y:S04]  /*3a50*/  ST.E.64 desc[UR38][R26.64+0x40], R22 ;  /* 0x000040161a007985 */ /* 0x008fe8000c101b26 */
[----:B------:R-:W2:Y:S01]  /*3a60*/  LDG.E.64 R20, desc[UR38][R2.64+0x8] ;  /* 0x0000082602147981 */ /* 0x000ea2000c1e1b00 */
[----:B------:R-:W-:-:S06]  /*3a70*/  IMAD.WIDE.U32 R28, R0, 0x8, R14 ;  /* 0x00000008001c7825 */ /* 0x000fcc00078e000e */
[----:B------:R-:W3:Y:S01]  /*3a80*/  LDG.E.64 R28, desc[UR38][R28.64] ;  /* 0x000000261c1c7981 */ /* 0x000ee2000c1e1b00 */
[----:B------:R-:W-:-:S04]  /*3a90*/  IMAD.WIDE.U32 R24, R0, 0x8, R18 ;  /* 0x0000000800187825 */ /* 0x000fc800078e0012 */
[----:B--2---:R-:W-:-:S05]  /*3aa0*/  IMAD.WIDE.U32 R20, R8, 0x18, R20 ;  /* 0x0000001808147825 */ /* 0x004fca00078e0014 */
[----:B------:R-:W-:-:S05]  /*3ab0*/  IADD3 R21, PT, PT, R21, UR4, RZ ;  /* 0x0000000415157c10 */ /* 0x000fca000fffe0ff */
[----:B---3--:R0:W-:Y:S04]  /*3ac0*/  ST.E.64 desc[UR38][R20.64+0x50], R28 ;  /* 0x0000501c14007985 */ /* 0x0081e8000c101b26 */
[----:B------:R-:W2:Y:S04]  /*3ad0*/  LDG.E.64 R24, desc[UR38][R24.64] ;  /* 0x0000002618187981 */ /* 0x000ea8000c1e1b00 */
[----:B0-----:R-:W3:Y:S01]  /*3ae0*/  LDG.E.64 R20, desc[UR38][R2.64+0x8] ;  /* 0x0000082602147981 */ /* 0x001ee2000c1e1b00 */
[----:B------:R-:W-:-:S04]  /*3af0*/  IMAD.WIDE.U32 R26, R0, 0x8, R12 ;  /* 0x00000008001a7825 */ /* 0x000fc800078e000c */
[----:B---3--:R-:W-:-:S05]  /*3b00*/  IMAD.WIDE.U32 R22, R8, 0x18, R20 ;  /* 0x0000001808167825 */ /* 0x008fca00078e0014 */
[----:B------:R-:W-:-:S05]  /*3b10*/  IADD3 R23, PT, PT, R23, UR4, RZ ;  /* 0x0000000417177c10 */ /* 0x000fca000fffe0ff */
[----:B--2---:R0:W-:Y:S04]  /*3b20*/  ST.E.64 desc[UR38][R22.64+0x48], R24 ;  /* 0x0000481816007985 */ /* 0x0041e8000c101b26 */
[----:B------:R-:W2:Y:S04]  /*3b30*/  LDG.E.64 R20, desc[UR38][R2.64+0x8] ;  /* 0x0000082602147981 */ /* 0x000ea8000c1e1b00 */
[----:B------:R-:W3:Y:S01]  /*3b40*/  LDG.E.64 R26, desc[UR38][R26.64] ;  /* 0x000000261a1a7981 */ /* 0x000ee2000c1e1b00 */
[----:B------:R-:W-:Y:S01]  /*3b50*/  IADD3 R9, PT, PT, R0, 0x1, RZ ;  /* 0x0000000100097810 */ /* 0x000fe20007ffe0ff */
[----:B--2---:R-:W-:-:S04]  /*3b60*/  IMAD.WIDE.U32 R20, R8, 0x18, R20 ;  /* 0x0000001808147825 */ /* 0x004fc800078e0014 */
[----:B------:R-:W-:Y:S01]  /*3b70*/  VIADD R29, R21, UR4 ;  /* 0x00000004151d7c36 */ /* 0x000fe20008000000 */
[----:B------:R-:W-:-:S05]  /*3b80*/  MOV R28, R20 ;  /* 0x00000014001c7202 */ /* 0x000fca0000000f00 */
[----:B---3--:R1:W-:Y:S04]  /*3b90*/  ST.E.64 desc[UR38][R28.64+0x58], R26 ;  /* 0x0000581a1c007985 */ /* 0x0083e8000c101b26 */
[----:B0-----:R-:W2:Y:S01]  /*3ba0*/  LDG.E.64 R22, desc[UR38][R2.64+0x8] ;  /* 0x0000082602167981 */ /* 0x001ea2000c1e1b00 */
[----:B------:R-:W-:-:S06]  /*3bb0*/  IMAD.WIDE.U32 R20, R9, 0x8, R14 ;  /* 0x0000000809147825 */ /* 0x000fcc00078e000e */
[----:B------:R-:W3:Y:S01]  /*3bc0*/  LDG.E.64 R20, desc[UR38][R20.64] ;  /* 0x0000002614147981 */ /* 0x000ee2000c1e1b00 */
[----:B------:R-:W-:-:S04]  /*3bd0*/  IMAD.WIDE.U32 R24, R9, 0x8, R18 ;  /* 0x0000000809187825 */ /* 0x000fc800078e0012 */
[----:B--2---:R-:W-:-:S05]  /*3be0*/  IMAD.WIDE.U32 R22, R8, 0x18, R22 ;  /* 0x0000001808167825 */ /* 0x004fca00078e0016 */
[----:B------:R-:W-:-:S05]  /*3bf0*/  IADD3 R23, PT, PT, R23, UR4, RZ ;  /* 0x0000000417177c10 */ /* 0x000fca000fffe0ff */
[----:B---3--:R-:W-:Y:S04]  /*3c00*/  ST.E.64 desc[UR38][R22.64+0x68], R20 ;  /* 0x0000681416007985 */ /* 0x008fe8000c101b26 */
[----:B-1----:R-:W2:Y:S04]  /*3c10*/  LDG.E.64 R26, desc[UR38][R2.64+0x8] ;  /* 0x00000826021a7981 */ /* 0x002ea8000c1e1b00 */
[----:B------:R-:W3:Y:S01]  /*3c20*/  LDG.E.64 R24, desc[UR38][R24.64] ;  /* 0x0000002618187981 */ /* 0x000ee2000c1e1b00 */
[----:B--2---:R-:W-:-:S05]  /*3c30*/  IMAD.WIDE.U32 R26, R8, 0x18, R26 ;  /* 0x00000018081a7825 */ /* 0x004fca00078e001a */
[----:B------:R-:W-:-:S05]  /*3c40*/  IADD3 R27, PT, PT, R27, UR4, RZ ;  /* 0x000000041b1b7c10 */ /* 0x000fca000fffe0ff */
[----:B---3--:R0:W-:Y:S04]  /*3c50*/  ST.E.64 desc[UR38][R26.64+0x60], R24 ;  /* 0x000060181a007985 */ /* 0x0081e8000c101b26 */
[----:B------:R-:W2:Y:S01]  /*3c60*/  LDG.E.64 R28, desc[UR38][R2.64+0x8] ;  /* 0x00000826021c7981 */ /* 0x000ea2000c1e1b00 */
[----:B0-----:R-:W-:-:S06]  /*3c70*/  IMAD.WIDE.U32 R26, R9, 0x8, R12 ;  /* 0x00000008091a7825 */ /* 0x001fcc00078e000c */
[----:B------:R-:W3:Y:S01]  /*3c80*/  LDG.E.64 R26, desc[UR38][R26.64] ;  /* 0x000000261a1a7981 */ /* 0x000ee2000c1e1b00 */
[----:B------:R-:W-:-:S05]  /*3c90*/  IADD3 R9, PT, PT, R0, 0x2, RZ ;  /* 0x0000000200097810 */ /* 0x000fca0007ffe0ff */
        /* <DEDUP_REMOVED lines=10> */
[----:B0-----:R-:W2:Y:S04]  /*3d40*/  LDG.E.64 R26, desc[UR38][R2.64+0x8] ;  /* 0x00000826021a7981 */ /* 0x001ea8000c1e1b00 */
[----:B------:R-:W3:Y:S01]  /*3d50*/  LDG.E.64 R24, desc[UR38][R24.64] ;  /* 0x0000002618187981 */ /* 0x000ee2000c1e1b00 */
[----:B--2---:R-:W-:-:S05]  /*3d60*/  IMAD.WIDE.U32 R26, R8, 0x18, R26 ;  /* 0x00000018081a7825 */ /* 0x004fca00078e001a */
[----:B------:R-:W-:-:S05]  /*3d70*/  IADD3 R27, PT, PT, R27, UR4, RZ ;  /* 0x000000041b1b7c10 */ /* 0x000fca000fffe0ff */
[----:B---3--:R0:W-:Y:S04]  /*3d80*/  ST.E.64 desc[UR38][R26.64+0x78], R24 ;  /* 0x000078181a007985 */ /* 0x0081e8000c101b26 */
[----:B------:R-:W2:Y:S01]  /*3d90*/  LDG.E.64 R28, desc[UR38][R2.64+0x8] ;  /* 0x00000826021c7981 */ /* 0x000ea2000c1e1b00 */
[----:B0-----:R-:W-:-:S06]  /*3da0*/  IMAD.WIDE.U32 R26, R9, 0x8, R12 ;  /* 0x00000008091a7825 */ /* 0x001fcc00078e000c */
[----:B------:R-:W3:Y:S01]  /*3db0*/  LDG.E.64 R26, desc[UR38][R26.64] ;  /* 0x000000261a1a7981 */ /* 0x000ee2000c1e1b00 */
[----:B------:R-:W-:-:S04]  /*3dc0*/  VIADD R9, R0, 0x3 ;  /* 0x0000000300097836 */ /* 0x000fc80000000000 */
        /* <DEDUP_REMOVED lines=13> */
[----:B--2---:R-:W-:-:S05]  /*3ea0*/  IMAD.WIDE.U32 R26, R8, 0x18, R26 ;  /* 0x00000018081a7825 */ /* 0x004fca00078e001a */
[----:B------:R-:W-:-:S05]  /*3eb0*/  IADD3 R27, PT, PT, R27, UR4, RZ ;  /* 0x000000041b1b7c10 */ /* 0x000fca000fffe0ff */
[----:B---3--:R-:W-:Y:S04]  /*3ec0*/  ST.E.64 desc[UR38][R26.64+0x90], R24 ;  /* 0x000090181a007985 */ /* 0x008fe8000c101b26 */
[----:B------:R-:W2:Y:S04]  /*3ed0*/  LDG.E.64 R28, desc[UR38][R2.64+0x8] ;  /* 0x00000826021c7981 */ /* 0x000ea8000c1e1b00 */
[----:B------:R-:W3:Y:S01]  /*3ee0*/  LDG.E.64 R22, desc[UR38][R22.64] ;  /* 0x0000002616167981 */ /* 0x000ee2000c1e1b00 */
[----:B------:R-:W-:Y:S01]  /*3ef0*/  IADD3 R9, PT, PT, R0, 0x4, RZ ;  /* 0x0000000400097810 */ /* 0x000fe20007ffe0ff */
[----:B--2---:R-:W-:-:S05]  /*3f00*/  IMAD.WIDE.U32 R28, R8, 0x18, R28 ;  /* 0x00000018081c7825 */ /* 0x004fca00078e001c */
[----:B------:R-:W-:-:S05]  /*3f10*/  IADD3 R29, PT, PT, R29, UR4, RZ ;  /* 0x000000041d1d7c10 */ /* 0x000fca000fffe0ff */
[----:B---3--:R0:W-:Y:S04]  /*3f20*/  ST.E.64 desc[UR38][R28.64+0xa0], R22 ;  /* 0x0000a0161c007985 */ /* 0x0081e8000c101b26 */
[----:B------:R-:W2:Y:S01]  /*3f30*/  LDG.E.64 R20, desc[UR38][R2.64+0x8] ;  /* 0x0000082602147981 */ /* 0x000ea2000c1e1b00 */
[----:B0-----:R-:W-:-:S05]  /*3f40*/  IMAD.WIDE.U32 R28, R9, 0x8, R14 ;  /* 0x00000008091c7825 */ /* 0x001fca00078e000e */
[----:B------:R-:W3:Y:S01]  /*3f50*/  LDG.E.64 R24, desc[UR38][R28.64] ;  /* 0x000000261c187981 */ /* 0x000ee2000c1e1b00 */
        /* <DEDUP_REMOVED lines=13> */
[----:B------:R-:W-:Y:S02]  /*4030*/  LOP3.LUT R9, R10, 0xfffffff8, RZ, 0xc0, !PT ;  /* 0xfffffff80a097812 */ /* 0x000fe400078ec0ff */
[----:B------:R-:W-:-:S04]  /*4040*/  IADD3 R4, P0, PT, R4, 0x8, RZ ;  /* 0x0000000804047810 */ /* 0x000fc80007f1e0ff */
[----:B------:R-:W-:Y:S02]  /*4050*/  IADD3.X R6, PT, PT, RZ, R6, RZ, P0, !PT ;  /* 0x00000006ff067210 */ /* 0x000fe400007fe4ff */
[----:B------:R-:W-:Y:S01]  /*4060*/  IADD3 R0, PT, PT, R0, 0x8, RZ ;  /* 0x0000000800007810 */ /* 0x000fe20007ffe0ff */
[----:B--2---:R-:W-:Y:S01]  /*4070*/  IMAD.WIDE.U32 R14, R8, 0x18, R14 ;  /* 0x00000018080e7825 */ /* 0x004fe200078e000e */
[----:B------:R-:W-:-:S04]  /*4080*/  IADD3 R8, P1, PT, R4, -R9, RZ ;  /* 0x8000000904087210 */ /* 0x000fc80007f3e0ff */
[----:B------:R-:W-:Y:S02]  /*4090*/  IADD3 R15, PT, PT, R15, UR4, RZ ;  /* 0x000000040f0f7c10 */ /* 0x000fe4000fffe0ff */
[----:B------:R-:W-:Y:S01]  /*40a0*/  ISETP.NE.U32.AND P0, PT, R8, RZ, PT ;  /* 0x000000ff0800720c */ /* 0x000fe20003f05070 */
[----:B------:R-:W-:Y:S02]  /*40b0*/  IMAD.X R8, R6, 0x1, ~R11, P1 ;  /* 0x0000000106087824 */ /* 0x000fe400008e0e0b */
[----:B---3--:R0:W-:Y:S03]  /*40c0*/  ST.E.64 desc[UR38][R14.64+0xb8], R12 ;  /* 0x0000b80c0e007985 */ /* 0x0081e6000c101b26 */
[----:B------:R-:W-:Y:S02]  /*40d0*/  ISETP.NE.AND.EX P0, PT, R8, RZ, PT, P0 ;  /* 0x000000ff0800720c */ /* 0x000fe40003f05300 */
[----:B------:R-:W-:-:S04]  /*40e0*/  IADD3 R7, P1, PT, R7, 0xc0, RZ ;  /* 0x000000c007077810 */ /* 0x000fc80007f3e0ff */
[----:B------:R-:W-:-:S07]  /*40f0*/  IADD3.X R5, PT, PT, RZ, R5, RZ, P1, !PT ;  /* 0x00000005ff057210 */ /* 0x000fce0000ffe4ff */
[----:B0-----:R-:W-:Y:S05]  /*4100*/  @P0 BRA `(.L_x_26) ;  /* 0xfffffff400580947 */ /* 0x001fea000383ffff */
[----:B------:R-:W-:Y:S05]  /*4110*/  BSYNC.RECONVERGENT B0 ;  /* 0x0000000000007941 */ /* 0x000fea0003800200 */
.L_x_25:
[----:B------:R-:W0:Y:S01]  /*4120*/  LDCU UR4, c[0x0][0x394] ;  /* 0x00007280ff0477ac */ /* 0x000e220008000800 */
[----:B------:R-:W-:Y:S02]  /*4130*/  MOV R0, R9 ;  /* 0x0000000900007202 */ /* 0x000fe40000000f00 */
[----:B0-----:R-:W-:-:S07]  /*4140*/  MOV R6, UR4 ;  /* 0x0000000400067c02 */ /* 0x001fce0008000f00 */
.L_x_24:
[----:B------:R-:W-:-:S04]  /*4150*/  LOP3.LUT R4, R10, 0x7, RZ, 0xc0, !PT ;  /* 0x000000070a047812 */ /* 0x000fc800078ec0ff */
[----:B------:R-:W-:-:S04]  /*4160*/  ISETP.NE.U32.AND P0, PT, R4, RZ, PT ;  /* 0x000000ff0400720c */ /* 0x000fc80003f05070 */
[----:B------:R-:W-:-:S13]  /*4170*/  ISETP.NE.AND.EX P0, PT, RZ, RZ, PT, P0 ;  /* 0x000000ffff00720c */ /* 0x000fda0003f05300 */
[----:B------:R-:W-:Y:S05]  /*4180*/  @!P0 BRA `(.L_x_22) ;  /* 0x0000000800c88947 */ /* 0x000fea0003800000 */
[----:B------:R-:W-:Y:S01]  /*4190*/  ISETP.GE.U32.AND P0, PT, R4, 0x4, PT ;  /* 0x000000040400780c */ /* 0x000fe20003f06070 */
[----:B------:R-:W-:Y:S01]  /*41a0*/  UISETP.NE.U32.AND UP0, UPT, UR45, URZ, UPT ;  /* 0x000000ff2d00728c */ /* 0x000fe2000bf05070 */
[----:B------:R-:W-:Y:S02]  /*41b0*/  VIADD R7, R16, UR42 ;  /* 0x0000002a10077c36 */ /* 0x000fe40008000000 */
[----:B------:R-:W-:Y:S01]  /*41c0*/  ISETP.GE.U32.AND.EX P0, PT, RZ, RZ, PT, P0 ;  /* 0x000000ffff00720c */ /* 0x000fe20003f06100 */
[----:B------:R-:W-:-:S12]  /*41d0*/  UISETP.NE.AND.EX UP0, UPT, URZ, URZ, UPT, UP0 ;  /* 0x000000ffff00728c */ /* 0x000fd8000bf05300 */
        /* <DEDUP_REMOVED lines=10> */
[----:B------:R-:W-:Y:S02]  /*4280*/  IADD3 R25, PT, PT, R13, R6, RZ ;  /* 0x000000060d197210 */ /* 0x000fe40007ffe0ff */
[----:B------:R-:W-:Y:S02]  /*4290*/  MOV R24, R12 ;  /* 0x0000000c00187202 */ /* 0x000fe40000000f00 */
[----:B------:R-:W0:Y:S03]  /*42a0*/  LDC.64 R12, c[0x0][0x3b8] ;  /* 0x0000ee00ff0c7b82 */ /* 0x000e260000000a00 */
        /* <DEDUP_REMOVED lines=79> */
.L_x_27:
[----:B------:R-:W-:Y:S05]  /*47a0*/  BRA.U !UP0, `(.L_x_22) ;  /* 0x0000000508407547 */ /* 0x000fea000b800000 */
[----:B------:R-:W-:Y:S01]  /*47b0*/  UISETP.NE.U32.AND UP0, UPT, UR45, 0x1, UPT ;  /* 0x000000012d00788c */ /* 0x000fe2000bf05070 */
[----:B------:R-:W-:-:S03]  /*47c0*/  LOP3.LUT R10, R10, 0x1, RZ, 0xc0, !PT ;  /* 0x000000010a0a7812 */ /* 0x000fc600078ec0ff */
[----:B------:R-:W-:Y:S01]  /*47d0*/  UISETP.NE.AND.EX UP0, UPT, URZ, URZ, UPT, UP0 ;  /* 0x000000ffff00728c */ /* 0x000fe2000bf05300 */
[----:B------:R-:W-:-:S04]  /*47e0*/  ISETP.NE.U32.AND P0, PT, R10, 0x1, PT ;  /* 0x000000010a00780c */ /* 0x000fc80003f05070 */
[----:B------:R-:W-:-:S04]  /*47f0*/  ISETP.NE.U32.AND.EX P0, PT, RZ, RZ, PT, P0 ;  /* 0x000000ffff00720c */ /* 0x000fc80003f05100 */
[----:B------:R-:W-:Y:S09]  /*4800*/  BRA.U !UP0, `(.L_x_28) ;  /* 0x0000000108c07547 */ /* 0x000ff2000b800000 */
[----:B-1----:R-:W0:Y:S01]  /*4810*/  LDC.64 R4, c[0x0][0x3b0] ;  /* 0x0000ec00ff047b82 */ /* 0x002e220000000a00 */
        /* <DEDUP_REMOVED lines=47> */
.L_x_28:
[----:B------:R-:W-:Y:S05]  /*4b10*/  @P0 BRA `(.L_x_22) ;  /* 0x0000000000640947 */ /* 0x000fea0003800000 */
[----:B-12---:R-:W0:Y:S01]  /*4b20*/  LDC.64 R4, c[0x0][0x3b0] ;  /* 0x0000ec00ff047b82 */ /* 0x006e220000000a00 */
        /* <DEDUP_REMOVED lines=11> */
[----:B----4-:R0:W-:Y:S04]  /*4be0*/  ST.E.64 desc[UR38][R14.64+0x8], R4 ;  /* 0x000008040e007985 */ /* 0x0101e8000c101b26 */
[----:B------:R-:W2:Y:S04]  /*4bf0*/  LDG.E.64 R10, desc[UR38][R2.64+0x8] ;  /* 0x00000826020a7981 */ /* 0x000ea8000c1e1b00 */
[----:B------:R-:W4:Y:S01]  /*4c00*/  LDG.E.64 R8, desc[UR38][R8.64] ;  /* 0x0000002608087981 */ /* 0x000f22000c1e1b00 */
[----:B--2---:R-:W-:-:S05]  /*4c10*/  IMAD.WIDE.U32 R10, R0, 0x18, R10 ;  /* 0x00000018000a7825 */ /* 0x004fca00078e000a */
[----:B------:R-:W-:Y:S02]  /*4c20*/  IADD3 R19, PT, PT, R6, R11, RZ ;  /* 0x0000000b06137210 */ /* 0x000fe40007ffe0ff */
[----:B------:R-:W-:Y:S01]  /*4c30*/  MOV R18, R10 ;  /* 0x0000000a00127202 */ /* 0x000fe20000000f00 */
[----:B---3--:R-:W-:-:S04]  /*4c40*/  IMAD.WIDE.U32 R10, R7, 0x8, R20 ;  /* 0x00000008070a7825 */ /* 0x008fc800078e0014 */
[----:B----4-:R0:W-:Y:S04]  /*4c50*/  ST.E.64 desc[UR38][R18.64], R8 ;  /* 0x0000000812007985 */ /* 0x0101e8000c101b26 */
[----:B------:R-:W2:Y:S04]  /*4c60*/  LDG.E.64 R12, desc[UR38][R2.64+0x8] ;  /* 0x00000826020c7981 */ /* 0x000ea8000c1e1b00 */
[----:B------:R-:W3:Y:S01]  /*4c70*/  LDG.E.64 R10, desc[UR38][R10.64] ;  /* 0x000000260a0a7981 */ /* 0x000ee2000c1e1b00 */
[----:B--2---:R-:W-:-:S04]  /*4c80*/  IMAD.WIDE.U32 R12, R0, 0x18, R12 ;  /* 0x00000018000c7825 */ /* 0x004fc800078e000c */
[----:B------:R-:W-:-:S05]  /*4c90*/  IMAD.IADD R13, R6, 0x1, R13 ;  /* 0x00000001060d7824 */ /* 0x000fca00078e020d */
[----:B---3--:R0:W-:Y:S02]  /*4ca0*/  ST.E.64 desc[UR38][R12.64+0x10], R10 ;  /* 0x0000100a0c007985 */ /* 0x0081e4000c101b26 */
.L_x_22:
[----:B------:R-:W-:Y:S05]  /*4cb0*/  BSYNC.RECONVERGENT B6 ;  /* 0x0000000000067941 */ /* 0x000fea0003800200 */
.L_x_21:
[----:B------:R-:W-:Y:S02]  /*4cc0*/  IADD3 R2, PT, PT, R16, 0x100, RZ ;  /* 0x0000010010027810 */ /* 0x000fe40007ffe0ff */
[----:B------:R-:W-:Y:S02]  /*4cd0*/  MOV R0, UR47 ;  /* 0x0000002f00007c02 */ /* 0x000fe40008000f00 */
[----:B------:R-:W-:-:S04]  /*4ce0*/  ISETP.LT.U32.AND P0, PT, R2, UR44, PT ;  /* 0x0000002c02007c0c */ /* 0x000fc8000bf01070 */
[----:B------:R-:W-:-:S13]  /*4cf0*/  ISETP.GT.AND.EX P0, PT, R0, RZ, PT, P0 ;  /* 0x000000ff0000720c */ /* 0x000fda0003f04300 */
[----:B------:R-:W-:Y:S05]  /*4d00*/  @!P0 EXIT ;  /* 0x000000000000894d */ /* 0x000fea0003800000 */
[----:B------:R-:W-:Y:S01]  /*4d10*/  MOV R0, 0x0 ;  /* 0x0000000000007802 */ /* 0x000fe20000000f00 */
[----:B------:R-:W-:Y:S01]  /*4d20*/  VIADD R2, R2, UR42 ;  /* 0x0000002a02027c36 */ /* 0x000fe20008000000 */
[----:B012---:R-:W-:Y:S02]  /*4d30*/  MOV R5, UR37 ;  /* 0x0000002500057c02 */ /* 0x007fe40008000f00 */
[----:B------:R0:W1:Y:S01]  /*4d40*/  LDC.64 R6, c[0x4][R0] ;  /* 0x0100000000067b82 */ /* 0x0000620000000a00 */
[----:B------:R-:W-:Y:S02]  /*4d50*/  MOV R4, UR36 ;  /* 0x0000002400047c02 */ /* 0x000fe40008000f00 */
[----:B------:R-:W-:-:S07]  /*4d60*/  MOV R5, UR43 ;  /* 0x0000002b00057c02 */ /* 0x000fce0008000f00 */
[----:B------:R-:W-:-:S07]  /*4d70*/  LEPC R20, `(.L_x_29) ;  /* 0x000000001014794e */ /* 0x000fce0000000000 */
[----:B01----:R-:W-:Y:S05]  /*4d80*/  CALL.ABS.NOINC R6 ;  /* 0x0000000006007343 */ /* 0x003fea0003c00000 */
.L_x_29:
        /* <DEDUP_REMOVED lines=10> */
[----:B------:R-:W1:Y:S01]  /*4e30*/  LDCU UR4, c[0x0][0x394] ;  /* 0x00007280ff0477ac */ /* 0x000e620008000800 */
[----:B------:R-:W-:Y:S01]  /*4e40*/  BSSY.RECONVERGENT B0, `(.L_x_30) ;  /* 0x00000b4000007945 */ /* 0x000fe20003800200 */
[----:B------:R-:W-:Y:S02]  /*4e50*/  LOP3.LUT R3, R12, 0xfffffff8, RZ, 0xc0, !PT ;  /* 0xfffffff80c037812 */ /* 0x000fe400078ec0ff */
[----:B------:R-:W-:Y:S01]  /*4e60*/  CS2R R8, SRZ ;  /* 0x0000000000087805 */ /* 0x000fe2000001ff00 */
[----:B------:R-:W-:Y:S01]  /*4e70*/  USHF.L.U32 UR5, UR46, 0x9, URZ ;  /* 0x000000092e057899 */ /* 0x000fe200080006ff */
[----:B------:R-:W-:Y:S01]  /*4e80*/  IMAD.MOV.U32 R10, RZ, RZ, RZ ;  /* 0x000000ffff0a7224 */ /* 0x000fe200078e00ff */
[----:B-1----:R-:W-:-:S04]  /*4e90*/  MOV R0, UR4 ;  /* 0x0000000400007c02 */ /* 0x002fc80008000f00 */
[----:B0-----:R-:W-:Y:S02]  /*4ea0*/  IADD3 R4, PT, PT, R5, UR5, R16 ;  /* 0x0000000505047c10 */ /* 0x001fe4000fffe010 */
[----:B------:R-:W-:Y:S02]  /*4eb0*/  MOV R5, RZ ;  /* 0x000000ff00057202 */ /* 0x000fe40000000f00 */
[----:B------:R-:W-:-:S07]  /*4ec0*/  IADD3 R4, PT, PT, R4, 0x100, RZ ;  /* 0x0000010004047810 */ /* 0x000fce0007ffe0ff */
.L_x_31:
[----:B------:R-:W0:Y:S01]  /*4ed0*/  LDC.64 R16, c[0x0][0x3b0] ;  /* 0x0000ec00ff107b82 */ /* 0x000e220000000a00 */
[----:B------:R-:W2:Y:S07]  /*4ee0*/  LDG.E.64 R20, desc[UR38][R6.64+0x8] ;  /* 0x0000082606147981 */ /* 0x000eae000c1e1b00 */
[----:B------:R-:W1:Y:S01]  /*4ef0*/  LDC.64 R18, c[0x0][0x3a8] ;  /* 0x0000ea00ff127b82 */ /* 0x000e620000000a00 */
[----:B0-----:R-:W-:-:S05]  /*4f00*/  IMAD.WIDE.U32 R22, R4, 0x8, R16 ;  /* 0x0000000804167825 */ /* 0x001fca00078e0010 */
        /* <DEDUP_REMOVED lines=9> */
[----:B--2---:R-:W-:-:S04]  /*4fa0*/  IADD3 R24, P0, PT, R20, R9, RZ ;  /* 0x0000000914187210 */ /* 0x004fc80007f1e0ff */
[----:B------:R-:W-:-:S05]  /*4fb0*/  IADD3.X R25, PT, PT, R21, R5, RZ, P0, !PT ;  /* 0x0000000515197210 */ /* 0x000fca00007fe4ff */
[----:B---3--:R0:W-:Y:S04]  /*4fc0*/  ST.E.64 desc[UR38][R24.64], R26 ;  /* 0x0000001a18007985 */ /* 0x0081e8000c101b26 */
[----:B------:R-:W2:Y:S04]  /*4fd0*/  LDG.E.64 R20, desc[UR38][R6.64+0x8] ;  /* 0x0000082606147981 */ /* 0x000ea8000c1e1b00 */
[----:B------:R-:W3:Y:S01]  /*4fe0*/  LDG.E.64 R22, desc[UR38][R22.64] ;  /* 0x0000002616167981 */ /* 0x000ee2000c1e1b00 */
[----:B0-----:R-:W-:-:S05]  /*4ff0*/  IADD3 R27, PT, PT, R4, 0x1, RZ ;  /* 0x00000001041b7810 */ /* 0x001fca0007ffe0ff */
[----:B------:R-:W-:Y:S01]  /*5000*/  IMAD.WIDE.U32 R28, R27, 0x8, R16 ;  /* 0x000000081b1c7825 */ /* 0x000fe200078e0010 */
[----:B--2---:R-:W-:-:S05]  /*5010*/  IADD3 R20, P0, PT, R20, R9, RZ ;  /* 0x0000000914147210 */ /* 0x004fca0007f1e0ff */
[----:B------:R-:W-:-:S05]  /*5020*/  IMAD.X R21, R21, 0x1, R5, P0 ;  /* 0x0000000115157824 */ /* 0x000fca00000e0605 */
        /* <DEDUP_REMOVED lines=11> */
[----:B------:R-:W-:-:S04]  /*50e0*/  IMAD.WIDE.U32 R26, R27, 0x8, R14 ;  /* 0x000000081b1a7825 */ /* 0x000fc800078e000e */
[----:B--2---:R-:W-:-:S05]  /*50f0*/  IMAD.WIDE.U32 R20, R11, 0x18, R20 ;  /* 0x000000180b147825 */ /* 0x004fca00078e0014 */
[----:B------:R-:W-:-:S05]  /*5100*/  IADD3 R21, PT, PT, R21, UR4, RZ ;  /* 0x0000000415157c10 */ /* 0x000fca000fffe0ff */
[----:B---3--:R0:W-:Y:S04]  /*5110*/  ST.E.64 desc[UR38][R20.64+0x18], R22 ;  /* 0x0000181614007985 */ /* 0x0081e8000c101b26 */
[----:B------:R-:W2:Y:S04]  /*5120*/  LDG.E.64 R26, desc[UR38][R26.64] ;  /* 0x000000261a1a7981 */ /* 0x000ea8000c1e1b00 */
[----:B0-----:R-:W3:Y:S02]  /*5130*/  LDG.E.64 R20, desc[UR38][R6.64+0x8] ;  /* 0x0000082606147981 */ /* 0x001ee4000c1e1b00 */
[----:B---3--:R-:W-:-:S04]  /*5140*/  IMAD.WIDE.U32 R24, R11, 0x18, R20 ;  /* 0x000000180b187825 */ /* 0x008fc800078e0014 */
[----:B------:R-:W-:Y:S01]  /*5150*/  IMAD.MOV.U32 R20, RZ, RZ, R24 ;  /* 0x000000ffff147224 */ /* 0x000fe200078e0018 */
[----:B------:R-:W-:-:S05]  /*5160*/  IADD3 R21, PT, PT, R25, UR4, RZ ;  /* 0x0000000419157c10 */ /* 0x000fca000fffe0ff */
[----:B--2---:R0:W-:Y:S04]  /*5170*/  ST.E.64 desc[UR38][R20.64+0x28], R26 ;  /* 0x0000281a14007985 */ /* 0x0041e8000c101b26 */
[----:B------:R-:W2:Y:S01]  /*5180*/  LDG.E.64 R24, desc[UR38][R6.64+0x8] ;  /* 0x0000082606187981 */ /* 0x000ea2000c1e1b00 */
[----:B0-----:R-:W-:-:S05]  /*5190*/  IADD3 R27, PT, PT, R4, 0x2, RZ ;  /* 0x00000002041b7810 */ /* 0x001fca0007ffe0ff */
[----:B------:R-:W-:-:S06]  /*51a0*/  IMAD.WIDE.U32 R28, R27, 0x8, R16 ;  /* 0x000000081b1c7825 */ /* 0x000fcc00078e0010 */
[----:B------:R-:W3:Y:S01]  /*51b0*/  LDG.E.64 R28, desc[UR38][R28.64] ;  /* 0x000000261c1c7981 */ /* 0x000ee2000c1e1b00 */
[----:B------:R-:W-:-:S04]  /*51c0*/  IMAD.WIDE.U32 R22, R27, 0x8, R18 ;  /* 0x000000081b167825 */ /* 0x000fc800078e0012 */
        /* <DEDUP_REMOVED lines=11> */
[----:B---3--:R-:W-:-:S05]  /*5280*/  IMAD.WIDE.U32 R24, R11, 0x18, R20 ;  /* 0x000000180b187825 */ /* 0x008fca00078e0014 */
[----:B------:R-:W-:Y:S02]  /*5290*/  IADD3 R21, PT, PT, R25, UR4, RZ ;  /* 0x0000000419157c10 */ /* 0x000fe4000fffe0ff */
[----:B------:R-:W-:-:S05]  /*52a0*/  MOV R20, R24 ;  /* 0x0000001800147202 */ /* 0x000fca0000000f00 */
[----:B--2---:R0:W-:Y:S04]  /*52b0*/  ST.E.64 desc[UR38][R20.64+0x40], R26 ;  /* 0x0000401a14007985 */ /* 0x0041e8000c101b26 */
[----:B------:R-:W2:Y:S01]  /*52c0*/  LDG.E.64 R24, desc[UR38][R6.64+0x8] ;  /* 0x0000082606187981 */ /* 0x000ea2000c1e1b00 */
[----:B0-----:R-:W-:-:S04]  /*52d0*/  VIADD R27, R4, 0x3 ;  /* 0x00000003041b7836 */ /* 0x001fc80000000000 */
        /* <DEDUP_REMOVED lines=19> */
[----:B0-----:R-:W-:-:S05]  /*5410*/  IADD3 R27, PT, PT, R4, 0x4, RZ ;  /* 0x00000004041b7810 */ /* 0x001fca0007ffe0ff */
[----:B------:R-:W-:-:S06]  /*5420*/  IMAD.WIDE.U32 R28, R27, 0x8, R16 ;  /* 0x000000081b1c7825 */ /* 0x000fcc00078e0010 */
[----:B------:R-:W3:Y:S01]  /*5430*/  LDG.E.64 R28, desc[UR38][R28.64] ;  /* 0x000000261c1c7981 */ /* 0x000ee2000c1e1b00 */
[----:B------:R-:W-:-:S04]  /*5440*/  IMAD.WIDE.U32 R22, R27, 0x8, R18 ;  /* 0x000000081b167825 */ /* 0x000fc800078e0012 */
[----:B--2---:R-:W-:-:S04]  /*5450*/  IMAD.WIDE.U32 R24, R11, 0x18, R24 ;  /* 0x000000180b187825 */ /* 0x004fc800078e0018 */
[----:B------:R-:W-:-:S05]  /*5460*/  VIADD R25, R25, UR4 ;  /* 0x0000000419197c36 */ /* 0x000fca0008000000 */
        /* <DEDUP_REMOVED lines=24> */
[----:B--2---:R-:W-:-:S04]  /*55f0*/  IMAD.WIDE.U32 R20, R11, 0x18, R20 ;  /* 0x000000180b147825 */ /* 0x004fc800078e0014 */
[----:B------:R-:W-:-:S05]  /*5600*/  VIADD R21, R21, UR4 ;  /* 0x0000000415157c36 */ /* 0x000fca0008000000 */
        /* <DEDUP_REMOVED lines=24> */
[----:B------:R-:W-:Y:S01]  /*5790*/  VIADD R25, R25, UR4 ;  /* 0x0000000419197c36 */ /* 0x000fe20008000000 */
[----:B------:R-:W-:-:S04]  /*57a0*/  IADD3 R23, PT, PT, R4, 0x7, RZ ;  /* 0x0000000704177810 */ /* 0x000fc80007ffe0ff */
[----:B--2---:R0:W-:Y:S04]  /*57b0*/  ST.E.64 desc[UR38][R24.64+0xa0], R26 ;  /* 0x0000a01a18007985 */ /* 0x0041e8000c101b26 */
[----:B------:R-:W2:Y:S01]  /*57c0*/  LDG.E.64 R28, desc[UR38][R6.64+0x8] ;  /* 0x00000826061c7981 */ /* 0x000ea2000c1e1b00 */
[----:B------:R-:W-:-:S06]  /*57d0*/  IMAD.WIDE.U32 R16, R23, 0x8, R16 ;  /* 0x0000000817107825 */ /* 0x000fcc00078e0010 */
[----:B------:R-:W3:Y:S01]  /*57e0*/  LDG.E.64 R16, desc[UR38][R16.64] ;  /* 0x0000002610107981 */ /* 0x000ee2000c1e1b00 */
[----:B------:R-:W-:-:S04]  /*57f0*/  IMAD.WIDE.U32 R18, R23, 0x8, R18 ;  /* 0x0000000817127825 */ /* 0x000fc800078e0012 */
[----:B--2---:R-:W-:-:S05]  /*5800*/  IMAD.WIDE.U32 R20, R11, 0x18, R28 ;  /* 0x000000180b147825 */ /* 0x004fca00078e001c */
[----:B------:R-:W-:-:S05]  /*5810*/  IADD3 R21, PT, PT, R21, UR4, RZ ;  /* 0x0000000415157c10 */ /* 0x000fca000fffe0ff */
[----:B---3--:R1:W-:Y:S04]  /*5820*/  ST.E.64 desc[UR38][R20.64+0xb0], R16 ;  /* 0x0000b01014007985 */ /* 0x0083e8000c101b26 */
[----:B------:R-:W0:Y:S04]  /*5830*/  LDG.E.64 R28, desc[UR38][R6.64+0x8] ;  /* 0x00000826061c7981 */ /* 0x000e28000c1e1b00 */
[----:B------:R-:W2:Y:S01]  /*5840*/  LDG.E.64 R18, desc[UR38][R18.64] ;  /* 0x0000002612127981 */ /* 0x000ea2000c1e1b00 */
[----:B------:R-:W-:-:S04]  /*5850*/  IMAD.WIDE.U32 R14, R23, 0x8, R14 ;  /* 0x00000008170e7825 */ /* 0x000fc800078e000e */
[----:B0-----:R-:W-:-:S05]  /*5860*/  IMAD.WIDE.U32 R24, R11, 0x18, R28 ;  /* 0x000000180b187825 */ /* 0x001fca00078e001c */
[----:B------:R-:W-:-:S05]  /*5870*/  IADD3 R25, PT, PT, R25, UR4, RZ ;  /* 0x0000000419197c10 */ /* 0x000fca000fffe0ff */
[----:B--2---:R1:W-:Y:S04]  /*5880*/  ST.E.64 desc[UR38][R24.64+0xa8], R18 ;  /* 0x0000a81218007985 */ /* 0x0043e8000c101b26 */
[----:B------:R-:W2:Y:S04]  /*5890*/  LDG.E.64 R26, desc[UR38][R6.64+0x8] ;  /* 0x00000826061a7981 */ /* 0x000ea8000c1e1b00 */
[----:B------:R-:W3:Y:S01]  /*58a0*/  LDG.E.64 R14, desc[UR38][R14.64] ;  /* 0x000000260e0e7981 */ /* 0x000ee2000c1e1b00 */
        /* <DEDUP_REMOVED lines=12> */
[----:B-1----:R-:W-:Y:S05]  /*5970*/  @P0 BRA `(.L_x_31) ;  /* 0xfffffff400540947 */ /* 0x002fea000383ffff */
[----:B------:R-:W-:Y:S05]  /*5980*/  BSYNC.RECONVERGENT B0 ;  /* 0x0000000000007941 */ /* 0x000fea0003800200 */
.L_x_30:
[----:B------:R-:W-:-:S04]  /*5990*/  LOP3.LUT R4, R12, 0x7, RZ, 0xc0, !PT ;  /* 0x000000070c047812 */ /* 0x000fc800078ec0ff */
[----:B------:R-:W-:-:S04]  /*59a0*/  ISETP.NE.U32.AND P0, PT, R4, RZ, PT ;  /* 0x000000ff0400720c */ /* 0x000fc80003f05070 */
[----:B------:R-:W-:-:S13]  /*59b0*/  ISETP.NE.AND.EX P0, PT, RZ, RZ, PT, P0 ;  /* 0x000000ffff00720c */ /* 0x000fda0003f05300 */
[----:B------:R-:W-:Y:S05]  /*59c0*/  @!P0 EXIT ;  /* 0x000000000000894d */ /* 0x000fea0003800000 */
[----:B------:R-:W-:Y:S02]  /*59d0*/  ISETP.GE.U32.AND P0, PT, R4, 0x4, PT ;  /* 0x000000040400780c */ /* 0x000fe40003f06070 */
[----:B------:R-:W-:Y:S02]  /*59e0*/  ISETP.NE.U32.AND P1, PT, RZ, UR45, PT ;  /* 0x0000002dff007c0c */ /* 0x000fe4000bf25070 */
[----:B------:R-:W-:Y:S02]  /*59f0*/  ISETP.GE.U32.AND.EX P0, PT, RZ, RZ, PT, P0 ;  /* 0x000000ffff00720c */ /* 0x000fe40003f06100 */
[----:B------:R-:W-:-:S11]  /*5a00*/  ISETP.NE.AND.EX P1, PT, RZ, RZ, PT, P1 ;  /* 0x000000ffff00720c */ /* 0x000fd60003f25310 */
        /* <DEDUP_REMOVED lines=17> */
[----:B------:R-:W-:Y:S01]  /*5b20*/  IMAD.IADD R25, R0, 0x1, R19 ;  /* 0x0000000100197824 */ /* 0x000fe200078e0213 */
[----:B------:R-:W-:-:S05]  /*5b30*/  MOV R24, R18 ;  /* 0x0000001200187202 */ /* 0x000fca0000000f00 */
        /* <DEDUP_REMOVED lines=27> */
[----:B------:R-:W-:-:S05]  /*5cf0*/  IADD3 R15, PT, PT, R13, 0x2, RZ ;  /* 0x000000020d0f7810 */ /* 0x000fca0007ffe0ff */
        /* <DEDUP_REMOVED lines=9> */
[----:B------:R-:W-:Y:S01]  /*5d90*/  VIADD R27, R23, UR4 ;  /* 0x00000004171b7c36 */ /* 0x000fe20008000000 */
        /* <DEDUP_REMOVED lines=12> */
[----:B---3--:R-:W-:-:S05]  /*5e60*/  IMAD.WIDE.U32 R18, R3, 0x18, R18 ;  /* 0x0000001803127825 */ /* 0x008fca00078e0012 */
[----:B0-----:R-:W-:Y:S02]  /*5e70*/  IADD3 R21, PT, PT, R19, UR4, RZ ;  /* 0x0000000413157c10 */ /* 0x001fe4000fffe0ff */
[----:B------:R-:W-:-:S05]  /*5e80*/  MOV R20, R18 ;  /* 0x0000001200147202 */ /* 0x000fca0000000f00 */
[----:B----4-:R0:W-:Y:S04]  /*5e90*/  ST.E.64 desc[UR38][R20.64+0x40], R14 ;  /* 0x0000400e14007985 */ /* 0x0101e8000c101b26 */
[----:B------:R-:W3:Y:S04]  /*5ea0*/  LDG.E.64 R18, desc[UR38][R6.64+0x8] ;  /* 0x0000082606127981 */ /* 0x000ee8000c1e1b00 */
[----:B------:R-:W4:Y:S01]  /*5eb0*/  LDG.E.64 R4, desc[UR38][R4.64] ;  /* 0x0000002604047981 */ /* 0x000f22000c1e1b00 */
[----:B------:R-:W-:-:S04]  /*5ec0*/  IMAD.WIDE.U32 R8, R13, 0x8, R8 ;  /* 0x000000080d087825 */ /* 0x000fc800078e0008 */
[----:B---3--:R-:W-:-:S04]  /*5ed0*/  IMAD.WIDE.U32 R18, R3, 0x18, R18 ;  /* 0x0000001803127825 */ /* 0x008fc800078e0012 */
[----:B------:R-:W-:-:S05]  /*5ee0*/  VIADD R19, R19, UR4 ;  /* 0x0000000413137c36 */ /* 0x000fca0008000000 */
        /* <DEDUP_REMOVED lines=9> */
[----:B------:R-:W-:Y:S02]  /*5f80*/  HFMA2 R0, -RZ, RZ, 0, 0 ;  /* 0x00000000ff007431 */ /* 0x000fe400000001ff */
[C---:B--2---:R-:W-:Y:S01]  /*5f90*/  IMAD.WIDE.U32 R14, R3.reuse, 0x18, R14 ;  /* 0x00000018030e7825 */ /* 0x044fe200078e000e */
[----:B------:R-:W-:-:S04]  /*5fa0*/  IADD3 R3, PT, PT, R3, 0x4, RZ ;  /* 0x0000000403037810 */ /* 0x000fc80007ffe0ff */
[----:B------:R-:W-:-:S05]  /*5fb0*/  IADD3 R15, PT, PT, R15, UR4, RZ ;  /* 0x000000040f0f7c10 */ /* 0x000fca000fffe0ff */
[----:B---3--:R1:W-:Y:S02]  /*5fc0*/  ST.E.64 desc[UR38][R14.64+0x58], R10 ;  /* 0x0000580a0e007985 */ /* 0x0083e4000c101b26 */
.L_x_32:
[----:B------:R-:W-:Y:S05]  /*5fd0*/  @!P1 EXIT ;  /* 0x000000000000994d */ /* 0x000fea0003800000 */
[C---:B-1----:R-:W-:Y:S02]  /*5fe0*/  LOP3.LUT R4, R12.reuse, 0x3, RZ, 0xc0, !PT ;  /* 0x000000030c047812 */ /* 0x042fe400078ec0ff */
[----:B------:R-:W-:Y:S02]  /*5ff0*/  LOP3.LUT R12, R12, 0x1, RZ, 0xc0, !PT ;  /* 0x000000010c0c7812 */ /* 0x000fe400078ec0ff */
[----:B------:R-:W-:Y:S02]  /*6000*/  ISETP.NE.U32.AND P0, PT, R4, 0x1, PT ;  /* 0x000000010400780c */ /* 0x000fe40003f05070 */
[----:B------:R-:W-:Y:S02]  /*6010*/  ISETP.NE.U32.AND P1, PT, R12, 0x1, PT ;  /* 0x000000010c00780c */ /* 0x000fe40003f25070 */
[----:B------:R-:W-:Y:S02]  /*6020*/  ISETP.NE.AND.EX P0, PT, RZ, RZ, PT, P0 ;  /* 0x000000ffff00720c */ /* 0x000fe40003f05300 */
        /* <DEDUP_REMOVED lines=10> */
[----:B--2---:R-:W-:-:S04]  /*60d0*/  IMAD.WIDE.U32 R10, R3, 0x18, R10 ;  /* 0x00000018030a7825 */ /* 0x004fc800078e000a */
[----:B------:R-:W-:Y:S01]  /*60e0*/  IMAD.IADD R21, R0, 0x1, R11 ;  /* 0x0000000100157824 */ /* 0x000fe200078e020b */
[----:B------:R-:W-:Y:S02]  /*60f0*/  MOV R20, R10 ;  /* 0x0000000a00147202 */ /* 0x000fe40000000f00 */
[----:B------:R-:W0:Y:S03]  /*6100*/  LDC.64 R10, c[0x0][0x3b8] ;  /* 0x0000ee00ff0a7b82 */ /* 0x000e260000000a00 */
[----:B---3--:R1:W-:Y:S04]  /*6110*/  ST.E.64 desc[UR38][R20.64+0x8], R14 ;  /* 0x0000080e14007985 */ /* 0x0083e8000c101b26 */
[----:B------:R-:W2:Y:S04]  /*6120*/  LDG.E.64 R18, desc[UR38][R6.64+0x8] ;  /* 0x0000082606127981 */ /* 0x000ea8000c1e1b00 */
[----:B------:R-:W3:Y:S01]  /*6130*/  LDG.E.64 R16, desc[UR38][R16.64] ;  /* 0x0000002610107981 */ /* 0x000ee2000c1e1b00 */
[----:B0-----:R-:W-:-:S04]  /*6140*/  IMAD.WIDE.U32 R24, R13, 0x8, R10 ;  /* 0x000000080d187825 */ /* 0x001fc800078e000a */
[----:B--2---:R-:W-:-:S05]  /*6150*/  IMAD.WIDE.U32 R18, R3, 0x18, R18 ;  /* 0x0000001803127825 */ /* 0x004fca00078e0012 */
[----:B------:R-:W-:Y:S02]  /*6160*/  IADD3 R23, PT, PT, R0, R19, RZ ;  /* 0x0000001300177210 */ /* 0x000fe40007ffe0ff */
[----:B------:R-:W-:-:S05]  /*6170*/  MOV R22, R18 ;  /* 0x0000001200167202 */ /* 0x000fca0000000f00 */
[----:B---3--:R0:W-:Y:S04]  /*6180*/  ST.E.64 desc[UR38][R22.64], R16 ;  /* 0x0000001016007985 */ /* 0x0081e8000c101b26 */
[----:B------:R-:W2:Y:S04]  /*6190*/  LDG.E.64 R18, desc[UR38][R6.64+0x8] ;  /* 0x0000082606127981 */ /* 0x000ea8000c1e1b00 */
[----:B-1----:R-:W3:Y:S01]  /*61a0*/  LDG.E.64 R14, desc[UR38][R24.64] ;  /* 0x00000026180e7981 */ /* 0x002ee2000c1e1b00 */
        /* <DEDUP_REMOVED lines=11> */
[----:B------:R-:W-:-:S05]  /*6260*/  IADD3 R19, PT, PT, R19, UR4, RZ ;  /* 0x0000000413137c10 */ /* 0x000fca000fffe0ff */
        /* <DEDUP_REMOVED lines=14> */
.L_x_33:
        /* <DEDUP_REMOVED lines=18> */
[----:B------:R-:W-:-:S05]  /*6470*/  MOV R16, R10 ;  /* 0x0000000a00107202 */ /* 0x000fca0000000f00 */
[----:B----4-:R-:W-:Y:S04]  /*6480*/  ST.E.64 desc[UR38][R16.64], R8 ;  /* 0x0000000810007985 */ /* 0x010fe8000c101b26 */
[----:B------:R-:W2:Y:S01]  /*6490*/  LDG.E.64 R12, desc[UR38][R6.64+0x8] ;  /* 0x00000826060c7981 */ /* 0x000ea2000c1e1b00 */
[----:B---3--:R-:W-:-:S06]  /*64a0*/  IMAD.WIDE.U32 R10, R2, 0x8, R18 ;  /* 0x00000008020a7825 */ /* 0x008fcc00078e0012 */
[----:B------:R-:W3:Y:S01]  /*64b0*/  LDG.E.64 R10, desc[UR38][R10.64] ;  /* 0x000000260a0a7981 */ /* 0x000ee2000c1e1b00 */
[----:B--2---:R-:W-:-:S05]  /*64c0*/  IMAD.WIDE.U32 R12, R3, 0x18, R12 ;  /* 0x00000018030c7825 */ /* 0x004fca00078e000c */
[----:B------:R-:W-:-:S05]  /*64d0*/  IADD3 R13, PT, PT, R0, R13, RZ ;  /* 0x0000000d000d7210 */ /* 0x000fca0007ffe0ff */
[----:B---3--:R-:W-:Y:S01]  /*64e0*/  ST.E.64 desc[UR38][R12.64+0x10], R10 ;  /* 0x0000100a0c007985 */ /* 0x008fe2000c101b26 */
[----:B------:R-:W-:Y:S05]  /*64f0*/  EXIT ;  /* 0x000000000000794d */ /* 0x000fea0003800000 */
.L_x_34:
[----:B------:R-:W-:-:S00]  /*6500*/  BRA `(.L_x_34) ;  /* 0xfffffffc00fc7947 */ /* 0x000fc0000383ffff */
[----:B------:R-:W-:-:S00]  /*6510*/  NOP ;  /* 0x0000000000007918 */ /* 0x000fc00000000000 */
        /* <DEDUP_REMOVED lines=14> */
.L_x_38:


//--------------------- .text._ZN3cub18CUB_300001_SM_10006detail8for_each13static_kernelINS2_12policy_hub_t12policy_500_tEmN6thrust24THRUST_300001_SM_1000_NS8cuda_cub20__uninitialized_fill7functorINS7_10device_ptrI7swindowEESC_EEEEvT0_T1_ --------------------------
	.section	.text._ZN3cub18CUB_300001_SM_10006detail8for_each13static_kernelINS2_12policy_hub_t12policy_500_tEmN6thrust24THRUST_300001_SM_1000_NS8cuda_cub20__uninitialized_fill7functorINS7_10device_ptrI7swindowEESC_EEEEvT0_T1_,"ax",@progbits
	.align	128
        .global         _ZN3cub18CUB_300001_SM_10006detail8for_each13static_kernelINS2_12policy_hub_t12policy_500_tEmN6thrust24THRUST_300001_SM_1000_NS8cuda_cub20__uninitialized_fill7functorINS7_10device_ptrI7swindowEESC_EEEEvT0_T1_
        .type           _ZN3cub18CUB_300001_SM_10006detail8for_each13static_kernelINS2_12policy_hub_t12policy_500_tEmN6thrust24THRUST_300001_SM_1000_NS8cuda_cub20__uninitialized_fill7functorINS7_10device_ptrI7swindowEESC_EEEEvT0_T1_,@function
        .size           _ZN3cub18CUB_300001_SM_10006detail8for_each13static_kernelINS2_12policy_hub_t12policy_500_tEmN6thrust24THRUST_300001_SM_1000_NS8cuda_cub20__uninitialized_fill7functorINS7_10device_ptrI7swindowEESC_EEEEvT0_T1_,(.L_x_39 - _ZN3cub18CUB_300001_SM_10006detail8for_each13static_kernelINS2_12policy_hub_t12policy_500_tEmN6thrust24THRUST_300001_SM_1000_NS8cuda_cub20__uninitialized_fill7functorINS7_10device_ptrI7swindowEESC_EEEEvT0_T1_)
        .other          _ZN3cub18CUB_300001_SM_10006detail8for_each13static_kernelINS2_12policy_hub_t12policy_500_tEmN6thrust24THRUST_300001_SM_1000_NS8cuda_cub20__uninitialized_fill7functorINS7_10device_ptrI7swindowEESC_EEEEvT0_T1_,@"STO_CUDA_ENTRY STV_DEFAULT"
_ZN3cub18CUB_300001_SM_10006detail8for_each13static_kernelINS2_12policy_hub_t12policy_500_tEmN6thrust24THRUST_300001_SM_1000_NS8cuda_cub20__uninitialized_fill7functorINS7_10device_ptrI7swindowEESC_EEEEvT0_T1_:
.text._ZN3cub18CUB_300001_SM_10006detail8for_each13static_kernelINS2_12policy_hub_t12policy_500_tEmN6thrust24THRUST_300001_SM_1000_NS8cuda_cub20__uninitialized_fill7functorINS7_10device_ptrI7swindowEESC_EEEEvT0_T1_:
[----:B------:R-:W-:Y:S08]  /*0000*/  LDC R1, c[0x0][0x37c] ;  /* 0x0000df00ff017b82 */ /* 0x000ff00000000800 */
[----:B------:R-:W0:Y:S01]  /*0010*/  S2UR UR4, SR_CTAID.X ;  /* 0x00000000000479c3 */ /* 0x000e220000002500 */
[----:B------:R-:W1:Y:S01]  /*0020*/  LDCU.64 UR6, c[0x0][0x380] ;  /* 0x00007000ff0677ac */ /* 0x000e620008000a00 */
[----:B------:R-:W2:Y:S01]  /*0030*/  LDCU.64 UR8, c[0x0][0x358] ;  /* 0x00006b00ff0877ac */ /* 0x000ea20008000a00 */
[----:B0-----:R-:W-:-:S04]  /*0040*/  UIMAD.WIDE.U32 UR4, UR4, 0x200, URZ ;  /* 0x00000200040478a5 */ /* 0x001fc8000f8e00ff */
[----:B-1----:R-:W-:-:S04]  /*0050*/  UIADD3 UR6, UP0, UPT, -UR4, UR6, URZ ;  /* 0x0000000604067290 */ /* 0x002fc8000ff1e1ff */
[----:B------:R-:W-:Y:S02]  /*0060*/  UIADD3.X UR7, UPT, UPT, ~UR5, UR7, URZ, UP0, !UPT ;  /* 0x0000000705077290 */ /* 0x000fe400087fe5ff */
[----:B------:R-:W-:-:S04]  /*0070*/  UISETP.GE.U32.AND UP0, UPT, UR6, 0x200, UPT ;  /* 0x000002000600788c */ /* 0x000fc8000bf06070 */
[----:B------:R-:W-:-:S09]  /*0080*/  UISETP.GE.U32.AND.EX UP0, UPT, UR7, URZ, UPT, UP0 ;  /* 0x000000ff0700728c */ /* 0x000fd2000bf06100 */
[----:B--2---:R-:W-:Y:S05]  /*0090*/  BRA.U !UP0, `(.L_x_35) ;  /* 0x0000000108347547 */ /* 0x004fea000b800000 */
[----:B------:R-:W0:Y:S01]  /*00a0*/  S2R R0, SR_TID.X ;  /* 0x0000000000007919 */ /* 0x000e220000002100 */
[----:B------:R-:W1:Y:S01]  /*00b0*/  LDCU.64 UR6, c[0x0][0x388] ;  /* 0x00007100ff0677ac */ /* 0x000e620008000a00 */
[----:B------:R-:W2:Y:S08]  /*00c0*/  LDC.64 R4, c[0x0][0x390] ;  /* 0x0000e400ff047b82 */ /* 0x000eb00000000a00 */
[----:B------:R-:W3:Y:S01]  /*00d0*/  LDC.64 R6, c[0x0][0x398] ;  /* 0x0000e600ff067b82 */ /* 0x000ee20000000a00 */
[----:B0-----:R-:W-:-:S05]  /*00e0*/  IADD3 R0, P0, PT, R0, UR4, RZ ;  /* 0x0000000400007c10 */ /* 0x001fca000ff1e0ff */
[----:B------:R-:W-:Y:S01]  /*00f0*/  IMAD.X R3, RZ, RZ, UR5, P0 ;  /* 0x00000005ff037e24 */ /* 0x000fe200080e06ff */
[----:B-1----:R-:W-:-:S04]  /*0100*/  LEA R2, P0, R0, UR6, 0x4 ;  /* 0x0000000600027c11 */ /* 0x002fc8000f8020ff */
[----:B------:R-:W-:-:S05]  /*0110*/  LEA.HI.X R3, R0, UR7, R3, 0x4, P0 ;  /* 0x0000000700037c11 */ /* 0x000fca00080f2403 */
[----:B--2---:R-:W-:Y:S04]  /*0120*/  STG.E.64 desc[UR8][R2.64], R4 ;  /* 0x0000000402007986 */ /* 0x004fe8000c101b08 */
[----:B------:R-:W-:Y:S04]  /*0130*/  STG.E.64 desc[UR8][R2.64+0x1000], R4 ;  /* 0x0010000402007986 */ /* 0x000fe8000c101b08 */
[----:B---3--:R-:W-:Y:S04]  /*0140*/  STG.E.64 desc[UR8][R2.64+0x8], R6 ;  /* 0x0000080602007986 */ /* 0x008fe8000c101b08 */
[----:B------:R-:W-:Y:S01]  /*0150*/  STG.E.64 desc[UR8][R2.64+0x1008], R6 ;  /* 0x0010080602007986 */ /* 0x000fe2000c101b08 */
[----:B------:R-:W-:Y:S05]  /*0160*/  EXIT ;  /* 0x000000000000794d */ /* 0x000fea0003800000 */
.L_x_35:
[----:B------:R-:W0:Y:S01]  /*0170*/  S2R R0, SR_TID.X ;  /* 0x0000000000007919 */ /* 0x000e220000002100 */
[----:B------:R-:W1:Y:S01]  /*0180*/  LDCU.64 UR10, c[0x0][0x388] ;  /* 0x00007100ff0a77ac */ /* 0x000e620008000a00 */
[----:B------:R-:W2:Y:S01]  /*0190*/  LDC.64 R4, c[0x0][0x390] ;  /* 0x0000e400ff047b82 */ /* 0x000ea20000000a00 */
[----:B------:R-:W-:Y:S02]  /*01a0*/  IMAD.U32 R3, RZ, RZ, UR7 ;  /* 0x00000007ff037e24 */ /* 0x000fe4000f8e00ff */
[----:B------:R-:W-:-:S05]  /*01b0*/  IMAD.U32 R8, RZ, RZ, UR7 ;  /* 0x00000007ff087e24 */ /* 0x000fca000f8e00ff */
[----:B------:R-:W3:Y:S01]  /*01c0*/  LDC.64 R6, c[0x0][0x398] ;  /* 0x0000e600ff067b82 */ /* 0x000ee20000000a00 */
[C---:B0-----:R-:W-:Y:S01]  /*01d0*/  VIADD R2, R0.reuse, 0x100 ;  /* 0x0000010000027836 */ /* 0x041fe20000000000 */
[C---:B------:R-:W-:Y:S02]  /*01e0*/  ISETP.LT.U32.AND P0, PT, R0.reuse, UR6, PT ;  /* 0x0000000600007c0c */ /* 0x040fe4000bf01070 */
[----:B------:R-:W-:Y:S02]  /*01f0*/  IADD3 R0, P2, PT, R0, UR4, RZ ;  /* 0x0000000400007c10 */ /* 0x000fe4000ff5e0ff */
[----:B------:R-:W-:Y:S02]  /*0200*/  ISETP.LT.U32.AND P1, PT, R2, UR6, PT ;  /* 0x0000000602007c0c */ /* 0x000fe4000bf21070 */
[----:B------:R-:W-:Y:S01]  /*0210*/  ISETP.GT.U32.AND.EX P0, PT, R3, RZ, PT, P0 ;  /* 0x000000ff0300720c */ /* 0x000fe20003f04100 */
[----:B------:R-:W-:Y:S01]  /*0220*/  IMAD.X R3, RZ, RZ, UR5, P2 ;  /* 0x00000005ff037e24 */ /* 0x000fe200090e06ff */
[----:B------:R-:W-:-:S02]  /*0230*/  ISETP.GT.U32.AND.EX P1, PT, R8, RZ, PT, P1 ;  /* 0x000000ff0800720c */ /* 0x000fc40003f24110 */
[----:B-1----:R-:W-:-:S04]  /*0240*/  LEA R2, P2, R0, UR10, 0x4 ;  /* 0x0000000a00027c11 */ /* 0x002fc8000f8420ff */
[----:B------:R-:W-:-:S05]  /*0250*/  LEA.HI.X R3, R0, UR11, R3, 0x4, P2 ;  /* 0x0000000b00037c11 */ /* 0x000fca00090f2403 */
[----:B--2---:R0:W-:Y:S04]  /*0260*/  @P0 STG.E.64 desc[UR8][R2.64], R4 ;  /* 0x0000000402000986 */ /* 0x0041e8000c101b08 */
[----:B---3--:R0:W-:Y:S01]  /*0270*/  @P0 STG.E.64 desc[UR8][R2.64+0x8], R6 ;  /* 0x0000080602000986 */ /* 0x0081e2000c101b08 */
[----:B------:R-:W-:Y:S05]  /*0280*/  @!P1 EXIT ;  /* 0x000000000000994d */ /* 0x000fea0003800000 */
[----:B0-----:R-:W0:Y:S08]  /*0290*/  LDC.64 R4, c[0x0][0x390] ;  /* 0x0000e400ff047b82 */ /* 0x001e300000000a00 */
[----:B------:R-:W1:Y:S01]  /*02a0*/  LDC.64 R6, c[0x0][0x398] ;  /* 0x0000e600ff067b82 */ /* 0x000e620000000a00 */
[----:B0-----:R-:W-:Y:S04]  /*02b0*/  STG.E.64 desc[UR8][R2.64+0x1000], R4 ;  /* 0x0010000402007986 */ /* 0x001fe8000c101b08 */
[----:B-1----:R-:W-:Y:S01]  /*02c0*/  STG.E.64 desc[UR8][R2.64+0x1008], R6 ;  /* 0x0010080602007986 */ /* 0x002fe2000c101b08 */
[----:B------:R-:W-:Y:S05]  /*02d0*/  EXIT ;  /* 0x000000000000794d */ /* 0x000fea0003800000 */
.L_x_36:
        /* <DEDUP_REMOVED lines=10> */
.L_x_39:


//--------------------- .text._ZN3cub18CUB_300001_SM_10006detail11EmptyKernelIvEEvv --------------------------
	.section	.text._ZN3cub18CUB_300001_SM_10006detail11EmptyKernelIvEEvv,"ax",@progbits
	.align	128
        .global         _ZN3cub18CUB_300001_SM_10006detail11EmptyKernelIvEEvv
        .type           _ZN3cub18CUB_300001_SM_10006detail11EmptyKernelIvEEvv,@function
        .size           _ZN3cub18CUB_300001_SM_10006detail11EmptyKernelIvEEvv,(.L_x_40 - _ZN3cub18CUB_300001_SM_10006detail11EmptyKernelIvEEvv)
        .other          _ZN3cub18CUB_300001_SM_10006detail11EmptyKernelIvEEvv,@"STO_CUDA_ENTRY STV_DEFAULT"
_ZN3cub18CUB_300001_SM_10006detail11EmptyKernelIvEEvv:
.text._ZN3cub18CUB_300001_SM_10006detail11EmptyKernelIvEEvv:
[----:B------:R-:W-:Y:S01]  /*0000*/  LDC R1, c[0x0][0x37c] ;  /* 0x0000df00ff017b82 */ /* 0x000fe20000000800 */
[----:B------:R-:W-:Y:S05]  /*0010*/  EXIT ;  /* 0x000000000000794d */ /* 0x000fea0003800000 */
.L_x_37:
        /* <DEDUP_REMOVED lines=14> */
.L_x_40:


//--------------------- .nv.shared.reserved.0     --------------------------
	.section	.nv.shared.reserved.0,"aw",@nobits
	.weak		__nv_reservedSMEM_offset_0_alias
	.size		__nv_reservedSMEM_offset_0_alias, 0, 64
	.other		__nv_reservedSMEM_offset_0_alias,@"STO_CUDA_RESERVED_SHARED STV_DEFAULT"
__nv_reservedSMEM_offset_0_alias:
	.zero		0
	.zero		64


//--------------------- .nv.global                --------------------------
	.section	.nv.global,"aw",@nobits
.nv.global:
	.type		_ZN30_INTERNAL_40e36052_4_k_cu_main6thrust24THRUST_300001_SM_1000_NS3seqE,@object
	.size		_ZN30_INTERNAL_40e36052_4_k_cu_main6thrust24THRUST_300001_SM_1000_NS3seqE,(_ZN30_INTERNAL_40e36052_4_k_cu_main4cuda3std3__48in_placeE - _ZN30_INTERNAL_40e36052_4_k_cu_main6thrust24THRUST_300001_SM_1000_NS3seqE)
_ZN30_INTERNAL_40e36052_4_k_cu_main6thrust24THRUST_300001_SM_1000_NS3seqE:
	.zero		1
	.type		_ZN30_INTERNAL_40e36052_4_k_cu_main4cuda3std3__48in_placeE,@object
	.size		_ZN30_INTERNAL_40e36052_4_k_cu_main4cuda3std3__48in_placeE,(_ZN30_INTERNAL_40e36052_4_k_cu_main4cuda3std6ranges3__45__cpo4sizeE - _ZN30_INTERNAL_40e36052_4_k_cu_main4cuda3std3__48in_placeE)
_ZN30_INTERNAL_40e36052_4_k_cu_main4cuda3std3__48in_placeE:
	.zero		1
	.type		_ZN30_INTERNAL_40e36052_4_k_cu_main4cuda3std6ranges3__45__cpo4sizeE,@object
	.size		_ZN30_INTERNAL_40e36052_4_k_cu_main4cuda3std6ranges3__45__cpo4sizeE,(_ZN30_INTERNAL_40e36052_4_k_cu_main6thrust24THRUST_300001_SM_1000_NS12placeholders2_3E - _ZN30_INTERNAL_40e36052_4_k_cu_main4cuda3std6ranges3__45__cpo4sizeE)
_ZN30_INTERNAL_40e36052_4_k_cu_main4cuda3std6ranges3__45__cpo4sizeE:
	.zero		1
	.type		_ZN30_INTERNAL_40e36052_4_k_cu_main6thrust24THRUST_300001_SM_1000_NS12placeholders2_3E,@object
	.size		_ZN30_INTERNAL_40e36052_4_k_cu_main6thrust24THRUST_300001_SM_1000_NS12placeholders2_3E,(_ZN30_INTERNAL_40e36052_4_k_cu_main4cuda3std3__45__cpo6cbeginE - _ZN30_INTERNAL_40e36052_4_k_cu_main6thrust24THRUST_300001_SM_1000_NS12placeholders2_3E)
_ZN30_INTERNAL_40e36052_4_k_cu_main6thrust24THRUST_300001_SM_1000_NS12placeholders2_3E:
	.zero		1
	.type		_ZN30_INTERNAL_40e36052_4_k_cu_main4cuda3std3__45__cpo6cbeginE,@object
	.size		_ZN30_INTERNAL_40e36052_4_k_cu_main4cuda3std3__45__cpo6cbeginE,(_ZN30_INTERNAL_40e36052_4_k_cu_main4cuda3std6ranges3__45__cpo6cbeginE - _ZN30_INTERNAL_40e36052_4_k_cu_main4cuda3std3__45__cpo6cbeginE)
_ZN30_INTERNAL_40e36052_4_k_cu_main4cuda3std3__45__cpo6cbeginE:
	.zero		1
	.type		_ZN30_INTERNAL_40e36052_4_k_cu_main4cuda3std6ranges3__45__cpo6cbeginE,@object
	.size		_ZN30_INTERNAL_40e36052_4_k_cu_main4cuda3std6ranges3__45__cpo6cbeginE,(_ZN30_INTERNAL_40e36052_4_k_cu_main6thrust24THRUST_300001_SM_1000_NS12placeholders2_7E - _ZN30_INTERNAL_40e36052_4_k_cu_main4cuda3std6ranges3__45__cpo6cbeginE)
_ZN30_INTERNAL_40e36052_4_k_cu_main4cuda3std6ranges3__45__cpo6cbeginE:
	.zero		1
	.type		_ZN30_INTERNAL_40e36052_4_k_cu_main6thrust24THRUST_300001_SM_1000_NS12placeholders2_7E,@object
	.size		_ZN30_INTERNAL_40e36052_4_k_cu_main6thrust24THRUST_300001_SM_1000_NS12placeholders2_7E,(_ZN30_INTERNAL_40e36052_4_k_cu_main4cuda3std3__45__cpo7crbeginE - _ZN30_INTERNAL_40e36052_4_k_cu_main6thrust24THRUST_300001_SM_1000_NS12placeholders2_7E)
_ZN30_INTERNAL_40e36052_4_k_cu_main6thrust24THRUST_300001_SM_1000_NS12placeholders2_7E:
	.zero		1
	.type		_ZN30_INTERNAL_40e36052_4_k_cu_main4cuda3std3__45__cpo7crbeginE,@object
	.size		_ZN30_INTERNAL_40e36052_4_k_cu_main4cuda3std3__45__cpo7crbeginE,(_ZN30_INTERNAL_40e36052_4_k_cu_main4cuda3std6ranges3__45__cpo4nextE - _ZN30_INTERNAL_40e36052_4_k_cu_main4cuda3std3__45__cpo7crbeginE)
_ZN30_INTERNAL_40e36052_4_k_cu_main4cuda3std3__45__cpo7crbeginE:
	.zero		1
	.type		_ZN30_INTERNAL_40e36052_4_k_cu_main4cuda3std6ranges3__45__cpo4nextE,@object
	.size		_ZN30_INTERNAL_40e36052_4_k_cu_main4cuda3std6ranges3__45__cpo4nextE,(_ZN30_INTERNAL_40e36052_4_k_cu_main4cuda3std6ranges3__45__cpo4swapE - _ZN30_INTERNAL_40e36052_4_k_cu_main4cuda3std6ranges3__45__cpo4nextE)
_ZN30_INTERNAL_40e36052_4_k_cu_main4cuda3std6ranges3__45__cpo4nextE:
	.zero		1
	.type		_ZN30_INTERNAL_40e36052_4_k_cu_main4cuda3std6ranges3__45__cpo4swapE,@object
	.size		_ZN30_INTERNAL_40e36052_4_k_cu_main4cuda3std6ranges3__45__cpo4swapE,(_ZN30_INTERNAL_40e36052_4_k_cu_main6thrust24THRUST_300001_SM_1000_NS8cuda_cub10par_nosyncE - _ZN30_INTERNAL_40e36052_4_k_cu_main4cuda3std6ranges3__45__cpo4swapE)
_ZN30_INTERNAL_40e36052_4_k_cu_main4cuda3std6ranges3__45__cpo4swapE:
	.zero		1
	.type		_ZN30_INTERNAL_40e36052_4_k_cu_main6thrust24THRUST_300001_SM_1000_NS8cuda_cub10par_nosyncE,@object
	.size		_ZN30_INTERNAL_40e36052_4_k_cu_main6thrust24THRUST_300001_SM_1000_NS8cuda_cub10par_nosyncE,(_ZN30_INTERNAL_40e36052_4_k_cu_main6thrust24THRUST_300001_SM_1000_NS12placeholders2_9E - _ZN30_INTERNAL_40e36052_4_k_cu_main6thrust24THRUST_300001_SM_1000_NS8cuda_cub10par_nosyncE)
_ZN30_INTERNAL_40e36052_4_k_cu_main6thrust24THRUST_300001_SM_1000_NS8cuda_cub10par_nosyncE:
	.zero		1
	.type		_ZN30_INTERNAL_40e36052_4_k_cu_main6thrust24THRUST_300001_SM_1000_NS12placeholders2_9E,@object
	.size		_ZN30_INTERNAL_40e36052_4_k_cu_main6thrust24THRUST_300001_SM_1000_NS12placeholders2_9E,(_ZN30_INTERNAL_40e36052_4_k_cu_main4cuda3std3__432_GLOBAL__N__40e36052_4_k_cu_main6ignoreE - _ZN30_INTERNAL_40e36052_4_k_cu_main6thrust24THRUST_300001_SM_1000_NS12placeholders2_9E)
_ZN30_INTERNAL_40e36052_4_k_cu_main6thrust24THRUST_300001_SM_1000_NS12placeholders2_9E:
	.zero		1
	.type		_ZN30_INTERNAL_40e36052_4_k_cu_main4cuda3std3__432_GLOBAL__N__40e36052_4_k_cu_main6ignoreE,@object
	.size		_ZN30_INTERNAL_40e36052_4_k_cu_main4cuda3std3__432_GLOBAL__N__40e36052_4_k_cu_main6ignoreE,(_ZN30_INTERNAL_40e36052_4_k_cu_main4cuda3std6ranges3__45__cpo4dataE - _ZN30_INTERNAL_40e36052_4_k_cu_main4cuda3std3__432_GLOBAL__N__40e36052_4_k_cu_main6ignoreE)
_ZN30_INTERNAL_40e36052_4_k_cu_main4cuda3std3__432_GLOBAL__N__40e36052_4_k_cu_main6ignoreE:
	.zero		1
	.type		_ZN30_INTERNAL_40e36052_4_k_cu_main4cuda3std6ranges3__45__cpo4dataE,@object
	.size		_ZN30_INTERNAL_40e36052_4_k_cu_main4cuda3std6ranges3__45__cpo4dataE,(_ZN30_INTERNAL_40e36052_4_k_cu_main6thrust24THRUST_300001_SM_1000_NS12placeholders2_1E - _ZN30_INTERNAL_40e36052_4_k_cu_main4cuda3std6ranges3__45__cpo4dataE)
_ZN30_INTERNAL_40e36052_4_k_cu_main4cuda3std6ranges3__45__cpo4dataE:
	.zero		1
	.type		_ZN30_INTERNAL_40e36052_4_k_cu_main6thrust24THRUST_300001_SM_1000_NS12placeholders2_1E,@object
	.size		_ZN30_INTERNAL_40e36052_4_k_cu_main6thrust24THRUST_300001_SM_1000_NS12placeholders2_1E,(_ZN30_INTERNAL_40e36052_4_k_cu_main4cuda3std3__45__cpo5beginE - _ZN30_INTERNAL_40e36052_4_k_cu_main6thrust24THRUST_300001_SM_1000_NS12placeholders2_1E)
_ZN30_INTERNAL_40e36052_4_k_cu_main6thrust24THRUST_300001_SM_1000_NS12placeholders2_1E:
	.zero		1
	.type		_ZN30_INTERNAL_40e36052_4_k_cu_main4cuda3std3__45__cpo5beginE,@object
	.size		_ZN30_INTERNAL_40e36052_4_k_cu_main4cuda3std3__45__cpo5beginE,(_ZN30_INTERNAL_40e36052_4_k_cu_main4cuda3std6ranges3__45__cpo5beginE - _ZN30_INTERNAL_40e36052_4_k_cu_main4cuda3std3__45__cpo5beginE)
_ZN30_INTERNAL_40e36052_4_k_cu_main4cuda3std3__45__cpo5beginE:
	.zero		1
	.type		_ZN30_INTERNAL_40e36052_4_k_cu_main4cuda3std6ranges3__45__cpo5beginE,@object
	.size		_ZN30_INTERNAL_40e36052_4_k_cu_main4cuda3std6ranges3__45__cpo5beginE,(_ZN30_INTERNAL_40e36052_4_k_cu_main6thrust24THRUST_300001_SM_1000_NS12placeholders2_5E - _ZN30_INTERNAL_40e36052_4_k_cu_main4cuda3std6ranges3__45__cpo5beginE)
_ZN30_INTERNAL_40e36052_4_k_cu_main4cuda3std6ranges3__45__cpo5beginE:
	.zero		1
	.type		_ZN30_INTERNAL_40e36052_4_k_cu_main6thrust24THRUST_300001_SM_1000_NS12placeholders2_5E,@object
	.size		_ZN30_INTERNAL_40e36052_4_k_cu_main6thrust24THRUST_300001_SM_1000_NS12placeholders2_5E,(_ZN30_INTERNAL_40e36052_4_k_cu_main4cuda3std3__45__cpo6rbeginE - _ZN30_INTERNAL_40e36052_4_k_cu_main6thrust24THRUST_300001_SM_1000_NS12placeholders2_5E)
_ZN30_INTERNAL_40e36052_4_k_cu_main6thrust24THRUST_300001_SM_1000_NS12placeholders2_5E:
	.zero		1
	.type		_ZN30_INTERNAL_40e36052_4_k_cu_main4cuda3std3__45__cpo6rbeginE,@object
	.size		_ZN30_INTERNAL_40e36052_4_k_cu_main4cuda3std3__45__cpo6rbeginE,(_ZN30_INTERNAL_40e36052_4_k_cu_main4cuda3std6ranges3__45__cpo7advanceE - _ZN30_INTERNAL_40e36052_4_k_cu_main4cuda3std3__45__cpo6rbeginE)
_ZN30_INTERNAL_40e36052_4_k_cu_main4cuda3std3__45__cpo6rbeginE:
	.zero		1
	.type		_ZN30_INTERNAL_40e36052_4_k_cu_main4cuda3std6ranges3__45__cpo7advanceE,@object
	.size		_ZN30_INTERNAL_40e36052_4_k_cu_main4cuda3std6ranges3__45__cpo7advanceE,(_ZN30_INTERNAL_40e36052_4_k_cu_main4cuda3std3__47nulloptE - _ZN30_INTERNAL_40e36052_4_k_cu_main4cuda3std6ranges3__45__cpo7advanceE)
_ZN30_INTERNAL_40e36052_4_k_cu_main4cuda3std6ranges3__45__cpo7advanceE:
	.zero		1
	.type		_ZN30_INTERNAL_40e36052_4_k_cu_main4cuda3std3__47nulloptE,@object
	.size		_ZN30_INTERNAL_40e36052_4_k_cu_main4cuda3std3__47nulloptE,(_ZN30_INTERNAL_40e36052_4_k_cu_main4cuda3std6ranges3__45__cpo8distanceE - _ZN30_INTERNAL_40e36052_4_k_cu_main4cuda3std3__47nulloptE)
_ZN30_INTERNAL_40e36052_4_k_cu_main4cuda3std3__47nulloptE:
	.zero		1
	.type		_ZN30_INTERNAL_40e36052_4_k_cu_main4cuda3std6ranges3__45__cpo8distanceE,@object
	.size		_ZN30_INTERNAL_40e36052_4_k_cu_main4cuda3std6ranges3__45__cpo8distanceE,(_ZN30_INTERNAL_40e36052_4_k_cu_main6thrust24THRUST_300001_SM_1000_NS12placeholders3_10E - _ZN30_INTERNAL_40e36052_4_k_cu_main4cuda3std6ranges3__45__cpo8distanceE)
_ZN30_INTERNAL_40e36052_4_k_cu_main4cuda3std6ranges3__45__cpo8distanceE:
	.zero		1
	.type		_ZN30_INTERNAL_40e36052_4_k_cu_main6thrust24THRUST_300001_SM_1000_NS12placeholders3_10E,@object
	.size		_ZN30_INTERNAL_40e36052_4_k_cu_main6thrust24THRUST_300001_SM_1000_NS12placeholders3_10E,(_ZN30_INTERNAL_40e36052_4_k_cu_main4cuda3std3__419piecewise_constructE - _ZN30_INTERNAL_40e36052_4_k_cu_main6thrust24THRUST_300001_SM_1000_NS12placeholders3_10E)
_ZN30_INTERNAL_40e36052_4_k_cu_main6thrust24THRUST_300001_SM_1000_NS12placeholders3_10E:
	.zero		1
	.type		_ZN30_INTERNAL_40e36052_4_k_cu_main4cuda3std3__419piecewise_constructE,@object
	.size		_ZN30_INTERNAL_40e36052_4_k_cu_main4cuda3std3__419piecewise_constructE,(_ZN30_INTERNAL_40e36052_4_k_cu_main4cuda3std6ranges3__45__cpo5cdataE - _ZN30_INTERNAL_40e36052_4_k_cu_main4cuda3std3__419piecewise_constructE)
_ZN30_INTERNAL_40e36052_4_k_cu_main4cuda3std3__419piecewise_constructE:
	.zero		1
	.type		_ZN30_INTERNAL_40e36052_4_k_cu_main4cuda3std6ranges3__45__cpo5cdataE,@object
	.size		_ZN30_INTERNAL_40e36052_4_k_cu_main4cuda3std6ranges3__45__cpo5cdataE,(_ZN30_INTERNAL_40e36052_4_k_cu_main6thrust24THRUST_300001_SM_1000_NS12placeholders2_2E - _ZN30_INTERNAL_40e36052_4_k_cu_main4cuda3std6ranges3__45__cpo5cdataE)
_ZN30_INTERNAL_40e36052_4_k_cu_main4cuda3std6ranges3__45__cpo5cdataE:
	.zero		1
	.type		_ZN30_INTERNAL_40e36052_4_k_cu_main6thrust24THRUST_300001_SM_1000_NS12placeholders2_2E,@object
	.size		_ZN30_INTERNAL_40e36052_4_k_cu_main6thrust24THRUST_300001_SM_1000_NS12placeholders2_2E,(_ZN30_INTERNAL_40e36052_4_k_cu_main4cuda3std3__45__cpo3endE - _ZN30_INTERNAL_40e36052_4_k_cu_main6thrust24THRUST_300001_SM_1000_NS12placeholders2_2E)
_ZN30_INTERNAL_40e36052_4_k_cu_main6thrust24THRUST_300001_SM_1000_NS12placeholders2_2E:
	.zero		1
	.type		_ZN30_INTERNAL_40e36052_4_k_cu_main4cuda3std3__45__cpo3endE,@object
	.size		_ZN30_INTERNAL_40e36052_4_k_cu_main4cuda3std3__45__cpo3endE,(_ZN30_INTERNAL_40e36052_4_k_cu_main4cuda3std6ranges3__45__cpo3endE - _ZN30_INTERNAL_40e36052_4_k_cu_main4cuda3std3__45__cpo3endE)
_ZN30_INTERNAL_40e36052_4_k_cu_main4cuda3std3__45__cpo3endE:
	.zero		1
	.type		_ZN30_INTERNAL_40e36052_4_k_cu_main4cuda3std6ranges3__45__cpo3endE,@object
	.size		_ZN30_INTERNAL_40e36052_4_k_cu_main4cuda3std6ranges3__45__cpo3endE,(_ZN30_INTERNAL_40e36052_4_k_cu_main6thrust24THRUST_300001_SM_1000_NS12placeholders2_6E - _ZN30_INTERNAL_40e36052_4_k_cu_main4cuda3std6ranges3__45__cpo3endE)
_ZN30_INTERNAL_40e36052_4_k_cu_main4cuda3std6ranges3__45__cpo3endE:
	.zero		1
	.type		_ZN30_INTERNAL_40e36052_4_k_cu_main6thrust24THRUST_300001_SM_1000_NS12placeholders2_6E,@object
	.size		_ZN30_INTERNAL_40e36052_4_k_cu_main6thrust24THRUST_300001_SM_1000_NS12placeholders2_6E,(_ZN30_INTERNAL_40e36052_4_k_cu_main4cuda3std3__45__cpo4rendE - _ZN30_INTERNAL_40e36052_4_k_cu_main6thrust24THRUST_300001_SM_1000_NS12placeholders2_6E)
_ZN30_INTERNAL_40e36052_4_k_cu_main6thrust24THRUST_300001_SM_1000_NS12placeholders2_6E:
	.zero		1
	.type		_ZN30_INTERNAL_40e36052_4_k_cu_main4cuda3std3__45__cpo4rendE,@object
	.size		_ZN30_INTERNAL_40e36052_4_k_cu_main4cuda3std3__45__cpo4rendE,(_ZN30_INTERNAL_40e36052_4_k_cu_main4cuda3std6ranges3__45__cpo9iter_swapE - _ZN30_INTERNAL_40e36052_4_k_cu_main4cuda3std3__45__cpo4rendE)
_ZN30_INTERNAL_40e36052_4_k_cu_main4cuda3std3__45__cpo4rendE:
	.zero		1
	.type		_ZN30_INTERNAL_40e36052_4_k_cu_main4cuda3std6ranges3__45__cpo9iter_swapE,@object
	.size		_ZN30_INTERNAL_40e36052_4_k_cu_main4cuda3std6ranges3__45__cpo9iter_swapE,(_ZN30_INTERNAL_40e36052_4_k_cu_main4cuda3std3__48unexpectE - _ZN30_INTERNAL_40e36052_4_k_cu_main4cuda3std6ranges3__45__cpo9iter_swapE)
_ZN30_INTERNAL_40e36052_4_k_cu_main4cuda3std6ranges3__45__cpo9iter_swapE:
	.zero		1
	.type		_ZN30_INTERNAL_40e36052_4_k_cu_main4cuda3std3__48unexpectE,@object
	.size		_ZN30_INTERNAL_40e36052_4_k_cu_main4cuda3std3__48unexpectE,(_ZN30_INTERNAL_40e36052_4_k_cu_main6thrust24THRUST_300001_SM_1000_NS8cuda_cub3parE - _ZN30_INTERNAL_40e36052_4_k_cu_main4cuda3std3__48unexpectE)
_ZN30_INTERNAL_40e36052_4_k_cu_main4cuda3std3__48unexpectE:
	.zero		1
	.type		_ZN30_INTERNAL_40e36052_4_k_cu_main6thrust24THRUST_300001_SM_1000_NS8cuda_cub3parE,@object
	.size		_ZN30_INTERNAL_40e36052_4_k_cu_main6thrust24THRUST_300001_SM_1000_NS8cuda_cub3parE,(_ZN30_INTERNAL_40e36052_4_k_cu_main6thrust24THRUST_300001_SM_1000_NS12placeholders2_4E - _ZN30_INTERNAL_40e36052_4_k_cu_main6thrust24THRUST_300001_SM_1000_NS8cuda_cub3parE)
_ZN30_INTERNAL_40e36052_4_k_cu_main6thrust24THRUST_300001_SM_1000_NS8cuda_cub3parE:
	.zero		1
	.type		_ZN30_INTERNAL_40e36052_4_k_cu_main6thrust24THRUST_300001_SM_1000_NS12placeholders2_4E,@object
	.size		_ZN30_INTERNAL_40e36052_4_k_cu_main6thrust24THRUST_300001_SM_1000_NS12placeholders2_4E,(_ZN30_INTERNAL_40e36052_4_k_cu_main4cuda3std3__45__cpo4cendE - _ZN30_INTERNAL_40e36052_4_k_cu_main6thrust24THRUST_300001_SM_1000_NS12placeholders2_4E)
_ZN30_INTERNAL_40e36052_4_k_cu_main6thrust24THRUST_300001_SM_1000_NS12placeholders2_4E:
	.zero		1
	.type		_ZN30_INTERNAL_40e36052_4_k_cu_main4cuda3std3__45__cpo4cendE,@object
	.size		_ZN30_INTERNAL_40e36052_4_k_cu_main4cuda3std3__45__cpo4cendE,(_ZN30_INTERNAL_40e36052_4_k_cu_main4cuda3std6ranges3__45__cpo4cendE - _ZN30_INTERNAL_40e36052_4_k_cu_main4cuda3std3__45__cpo4cendE)
_ZN30_INTERNAL_40e36052_4_k_cu_main4cuda3std3__45__cpo4cendE:
	.zero		1
	.type		_ZN30_INTERNAL_40e36052_4_k_cu_main4cuda3std6ranges3__45__cpo4cendE,@object
	.size		_ZN30_INTERNAL_40e36052_4_k_cu_main4cuda3std6ranges3__45__cpo4cendE,(_ZN30_INTERNAL_40e36052_4_k_cu_main4cuda3std3__420unreachable_sentinelE - _ZN30_INTERNAL_40e36052_4_k_cu_main4cuda3std6ranges3__45__cpo4cendE)
_ZN30_INTERNAL_40e36052_4_k_cu_main4cuda3std6ranges3__45__cpo4cendE:
	.zero		1
	.type		_ZN30_INTERNAL_40e36052_4_k_cu_main4cuda3std3__420unreachable_sentinelE,@object
	.size		_ZN30_INTERNAL_40e36052_4_k_cu_main4cuda3std3__420unreachable_sentinelE,(_ZN30_INTERNAL_40e36052_4_k_cu_main4cuda3std6ranges3__45__cpo5ssizeE - _ZN30_INTERNAL_40e36052_4_k_cu_main4cuda3std3__420unreachable_sentinelE)
_ZN30_INTERNAL_40e36052_4_k_cu_main4cuda3std3__420unreachable_sentinelE:
	.zero		1
	.type		_ZN30_INTERNAL_40e36052_4_k_cu_main4cuda3std6ranges3__45__cpo5ssizeE,@object
	.size		_ZN30_INTERNAL_40e36052_4_k_cu_main4cuda3std6ranges3__45__cpo5ssizeE,(_ZN30_INTERNAL_40e36052_4_k_cu_main6thrust24THRUST_300001_SM_1000_NS12placeholders2_8E - _ZN30_INTERNAL_40e36052_4_k_cu_main4cuda3std6ranges3__45__cpo5ssizeE)
_ZN30_INTERNAL_40e36052_4_k_cu_main4cuda3std6ranges3__45__cpo5ssizeE:
	.zero		1
	.type		_ZN30_INTERNAL_40e36052_4_k_cu_main6thrust24THRUST_300001_SM_1000_NS12placeholders2_8E,@object
	.size		_ZN30_INTERNAL_40e36052_4_k_cu_main6thrust24THRUST_300001_SM_1000_NS12placeholders2_8E,(_ZN30_INTERNAL_40e36052_4_k_cu_main4cuda3std3__45__cpo5crendE - _ZN30_INTERNAL_40e36052_4_k_cu_main6thrust24THRUST_300001_SM_1000_NS12placeholders2_8E)
_ZN30_INTERNAL_40e36052_4_k_cu_main6thrust24THRUST_300001_SM_1000_NS12placeholders2_8E:
	.zero		1
	.type		_ZN30_INTERNAL_40e36052_4_k_cu_main4cuda3std3__45__cpo5crendE,@object
	.size		_ZN30_INTERNAL_40e36052_4_k_cu_main4cuda3std3__45__cpo5crendE,(_ZN30_INTERNAL_40e36052_4_k_cu_main4cuda3std6ranges3__45__cpo4prevE - _ZN30_INTERNAL_40e36052_4_k_cu_main4cuda3std3__45__cpo5crendE)
_ZN30_INTERNAL_40e36052_4_k_cu_main4cuda3std3__45__cpo5crendE:
	.zero		1
	.type		_ZN30_INTERNAL_40e36052_4_k_cu_main4cuda3std6ranges3__45__cpo4prevE,@object
	.size		_ZN30_INTERNAL_40e36052_4_k_cu_main4cuda3std6ranges3__45__cpo4prevE,(_ZN30_INTERNAL_40e36052_4_k_cu_main4cuda3std6ranges3__45__cpo9iter_moveE - _ZN30_INTERNAL_40e36052_4_k_cu_main4cuda3std6ranges3__45__cpo4prevE)
_ZN30_INTERNAL_40e36052_4_k_cu_main4cuda3std6ranges3__45__cpo4prevE:
	.zero		1
	.type		_ZN30_INTERNAL_40e36052_4_k_cu_main4cuda3std6ranges3__45__cpo9iter_moveE,@object
	.size		_ZN30_INTERNAL_40e36052_4_k_cu_main4cuda3std6ranges3__45__cpo9iter_moveE,(_ZN30_INTERNAL_40e36052_4_k_cu_main6thrust24THRUST_300001_SM_1000_NS6system6detail10sequential3seqE - _ZN30_INTERNAL_40e36052_4_k_cu_main4cuda3std6ranges3__45__cpo9iter_moveE)
_ZN30_INTERNAL_40e36052_4_k_cu_main4cuda3std6ranges3__45__cpo9iter_moveE:
	.zero		1
	.type		_ZN30_INTERNAL_40e36052_4_k_cu_main6thrust24THRUST_300001_SM_1000_NS6system6detail10sequential3seqE,@object
	.size		_ZN30_INTERNAL_40e36052_4_k_cu_main6thrust24THRUST_300001_SM_1000_NS6system6detail10sequential3seqE,(.L_31 - _ZN30_INTERNAL_40e36052_4_k_cu_main6thrust24THRUST_300001_SM_1000_NS6system6detail10sequential3seqE)
_ZN30_INTERNAL_40e36052_4_k_cu_main6thrust24THRUST_300001_SM_1000_NS6system6detail10sequential3seqE:
	.zero		1
.L_31:


//--------------------- .nv.constant0._ZN3cub18CUB_300001_SM_10006detail8for_each13static_kernelINS2_12policy_hub_t12policy_500_tElNS2_12op_wrapper_tIl5slideN6thrust24THRUST_300001_SM_1000_NS17counting_iteratorIjNS9_11use_defaultESB_SB_EEEEEEvT0_T1_ --------------------------
	.section	.nv.constant0._ZN3cub18CUB_300001_SM_10006detail8for_each13static_kernelINS2_12policy_hub_t12policy_500_tElNS2_12op_wrapper_tIl5slideN6thrust24THRUST_300001_SM_1000_NS17counting_iteratorIjNS9_11use_defaultESB_SB_EEEEEEvT0_T1_,"a",@progbits
	.sectionflags	@""
	.align	4
.nv.constant0._ZN3cub18CUB_300001_SM_10006detail8for_each13static_kernelINS2_12policy_hub_t12policy_500_tElNS2_12op_wrapper_tIl5slideN6thrust24THRUST_300001_SM_1000_NS17counting_iteratorIjNS9_11use_defaultESB_SB_EEEEEEvT0_T1_:
	.zero		960


//--------------------- .nv.constant0._ZN3cub18CUB_300001_SM_10006detail8for_each13static_kernelINS2_12policy_hub_t12policy_500_tEmN6thrust24THRUST_300001_SM_1000_NS8cuda_cub20__uninitialized_fill7functorINS7_10device_ptrI7swindowEESC_EEEEvT0_T1_ --------------------------
	.section	.nv.constant0._ZN3cub18CUB_300001_SM_10006detail8for_each13static_kernelINS2_12policy_hub_t12policy_500_tEmN6thrust24THRUST_300001_SM_1000_NS8cuda_cub20__uninitialized_fill7functorINS7_10device_ptrI7swindowEESC_EEEEvT0_T1_,"a",@progbits
	.sectionflags	@""
	.align	4
.nv.constant0._ZN3cub18CUB_300001_SM_10006detail8for_each13static_kernelINS2_12policy_hub_t12policy_500_tEmN6thrust24THRUST_300001_SM_1000_NS8cuda_cub20__uninitialized_fill7functorINS7_10device_ptrI7swindowEESC_EEEEvT0_T1_:
	.zero		928


//--------------------- .nv.constant0._ZN3cub18CUB_300001_SM_10006detail11EmptyKernelIvEEvv --------------------------
	.section	.nv.constant0._ZN3cub18CUB_300001_SM_10006detail11EmptyKernelIvEEvv,"a",@progbits
	.sectionflags	@""
	.align	4
.nv.constant0._ZN3cub18CUB_300001_SM_10006detail11EmptyKernelIvEEvv:
	.zero		896


//--------------------- SYMBOLS --------------------------

	.type		.nv.reservedSmem.offset0,@object
	.size		.nv.reservedSmem.offset0,0x4
	.type		malloc,@function
